//
// Generated by NVIDIA NVVM Compiler
//
// Compiler Build ID: CL-36424714
// Cuda compilation tools, release 13.0, V13.0.88
// Based on NVVM 20.0.0
//

.version 9.0
.target sm_100
.address_size 64

	// .globl	_Z19game_of_life_kernelPKmPmi

.visible .entry _Z19game_of_life_kernelPKmPmi(
	.param .u64 .ptr .align 1 _Z19game_of_life_kernelPKmPmi_param_0,
	.param .u64 .ptr .align 1 _Z19game_of_life_kernelPKmPmi_param_1,
	.param .u32 _Z19game_of_life_kernelPKmPmi_param_2
)
{
	.reg .pred 	%p<342>;
	.reg .b32 	%r<1676>;
	.reg .b64 	%rd<757>;

	ld.param.u64 	%rd201, [_Z19game_of_life_kernelPKmPmi_param_0];
	ld.param.u64 	%rd200, [_Z19game_of_life_kernelPKmPmi_param_1];
	ld.param.u32 	%r405, [_Z19game_of_life_kernelPKmPmi_param_2];
	cvta.to.global.u64 	%rd1, %rd201;
	shr.s32 	%r1, %r405, 6;
	mov.u32 	%r406, %ctaid.x;
	mov.u32 	%r407, %ntid.x;
	mov.u32 	%r408, %tid.x;
	mad.lo.s32 	%r2, %r406, %r407, %r408;
	mov.u32 	%r409, %ctaid.y;
	mov.u32 	%r410, %ntid.y;
	mov.u32 	%r411, %tid.y;
	mad.lo.s32 	%r3, %r409, %r410, %r411;
	setp.ge.s32 	%p3, %r3, %r405;
	setp.ge.s32 	%p4, %r2, %r1;
	or.pred  	%p5, %p3, %p4;
	@%p5 bra 	$L__BB0_393;
	mul.lo.s32 	%r4, %r1, %r3;
	add.s32 	%r5, %r4, %r2;
	setp.eq.s32 	%p6, %r3, 0;
	mov.b64 	%rd692, 0;
	@%p6 bra 	$L__BB0_3;
	sub.s32 	%r412, %r4, %r1;
	add.s32 	%r413, %r412, %r2;
	mul.wide.s32 	%rd203, %r413, 8;
	add.s64 	%rd204, %rd1, %rd203;
	ld.global.nc.u64 	%rd692, [%rd204];
$L__BB0_3:
	setp.eq.s32 	%p7, %r3, 0;
	setp.gt.s32 	%p1, %r2, 0;
	setp.lt.s32 	%p8, %r2, 1;
	sub.s32 	%r415, %r4, %r1;
	cvt.s64.s32 	%rd205, %r415;
	cvt.s64.s32 	%rd4, %r2;
	add.s64 	%rd206, %rd4, %rd205;
	shl.b64 	%rd207, %rd206, 3;
	add.s64 	%rd5, %rd1, %rd207;
	mov.b32 	%r1544, 0;
	or.pred  	%p9, %p7, %p8;
	@%p9 bra 	$L__BB0_5;
	ld.global.nc.u64 	%rd208, [%rd5+-8];
	shr.u64 	%rd209, %rd208, 63;
	cvt.u32.u64 	%r1544, %rd209;
$L__BB0_5:
	setp.eq.s32 	%p10, %r3, 0;
	add.s32 	%r8, %r1, -1;
	setp.ge.s32 	%p11, %r2, %r8;
	mov.b32 	%r1545, 0;
	or.pred  	%p12, %p10, %p11;
	@%p12 bra 	$L__BB0_7;
	ld.global.nc.u32 	%r418, [%rd5+8];
	and.b32  	%r1545, %r418, 1;
$L__BB0_7:
	setp.lt.s32 	%p13, %r2, 1;
	mul.wide.s32 	%rd210, %r5, 8;
	add.s64 	%rd6, %rd1, %rd210;
	ld.global.nc.u64 	%rd7, [%rd6];
	cvt.s64.s32 	%rd211, %r4;
	add.s64 	%rd212, %rd4, %rd211;
	shl.b64 	%rd213, %rd212, 3;
	add.s64 	%rd8, %rd1, %rd213;
	mov.b32 	%r1546, 0;
	@%p13 bra 	$L__BB0_9;
	ld.global.nc.u64 	%rd214, [%rd8+-8];
	shr.u64 	%rd215, %rd214, 63;
	cvt.u32.u64 	%r1546, %rd215;
$L__BB0_9:
	setp.ge.s32 	%p14, %r2, %r8;
	mov.b32 	%r1547, 0;
	@%p14 bra 	$L__BB0_11;
	ld.global.nc.u32 	%r421, [%rd8+8];
	and.b32  	%r1547, %r421, 1;
$L__BB0_11:
	add.s32 	%r15, %r405, -1;
	setp.ge.u32 	%p16, %r3, %r15;
	mov.pred 	%p341, 0;
	mov.b64 	%rd693, 0;
	mov.b32 	%r1549, 0;
	mov.u32 	%r1550, %r1549;
	@%p16 bra 	$L__BB0_16;
	setp.lt.s32 	%p17, %r2, 1;
	mul.wide.s32 	%rd217, %r1, 8;
	add.s64 	%rd9, %rd6, %rd217;
	ld.global.nc.u64 	%rd693, [%rd9];
	mov.b32 	%r1549, 0;
	@%p17 bra 	$L__BB0_14;
	ld.global.nc.u64 	%rd218, [%rd9+-8];
	shr.u64 	%rd219, %rd218, 63;
	cvt.u32.u64 	%r1549, %rd219;
$L__BB0_14:
	setp.ge.s32 	%p18, %r2, %r8;
	mov.b32 	%r1550, 0;
	mov.pred 	%p341, %p1;
	@%p18 bra 	$L__BB0_16;
	ld.global.nc.u32 	%r425, [%rd9+8];
	and.b32  	%r1550, %r425, 1;
$L__BB0_16:
	setp.lt.u32 	%p19, %r3, %r15;
	setp.eq.s32 	%p20, %r3, 0;
	cvt.u32.u64 	%r21, %rd692;
	and.b32  	%r426, %r21, 1;
	shr.u32 	%r427, %r21, 1;
	and.b32  	%r22, %r427, 1;
	cvt.u32.u64 	%r23, %rd7;
	shr.u32 	%r428, %r23, 1;
	and.b32  	%r24, %r428, 1;
	selp.b32 	%r429, %r1549, 0, %p341;
	cvt.u32.u64 	%r25, %rd693;
	and.b32  	%r26, %r25, 1;
	selp.b32 	%r430, %r26, 0, %p19;
	shr.u32 	%r431, %r25, 1;
	and.b32  	%r27, %r431, 1;
	selp.b32 	%r432, %r27, 0, %p19;
	add.s32 	%r28, %r22, %r426;
	selp.b32 	%r433, 0, %r28, %p20;
	add.s32 	%r434, %r433, %r1544;
	add.s32 	%r435, %r434, %r24;
	add.s32 	%r436, %r435, %r1546;
	add.s32 	%r437, %r436, %r429;
	add.s32 	%r438, %r437, %r430;
	add.s32 	%r29, %r438, %r432;
	setp.eq.s32 	%p21, %r29, 3;
	mov.b64 	%rd694, 1;
	@%p21 bra 	$L__BB0_18;
	and.b64  	%rd221, %rd7, 1;
	setp.eq.b64 	%p22, %rd221, 1;
	setp.eq.s32 	%p23, %r29, 2;
	and.pred  	%p24, %p22, %p23;
	selp.u64 	%rd694, 1, 0, %p24;
$L__BB0_18:
	setp.ge.u32 	%p25, %r3, %r15;
	shr.u32 	%r439, %r21, 2;
	and.b32  	%r30, %r439, 1;
	add.s32 	%r440, %r28, %r30;
	selp.b32 	%r441, 0, %r440, %p20;
	and.b32  	%r442, %r23, 1;
	shr.u32 	%r443, %r23, 2;
	and.b32  	%r31, %r443, 1;
	add.s32 	%r444, %r31, %r442;
	add.s32 	%r1551, %r444, %r441;
	@%p25 bra 	$L__BB0_20;
	shr.u32 	%r445, %r25, 2;
	and.b32  	%r446, %r445, 1;
	add.s32 	%r447, %r26, %r27;
	add.s32 	%r448, %r447, %r446;
	add.s32 	%r1551, %r448, %r1551;
$L__BB0_20:
	setp.eq.s32 	%p27, %r1551, 3;
	mov.b64 	%rd695, 2;
	@%p27 bra 	$L__BB0_22;
	shr.u64 	%rd223, %rd7, 1;
	and.b64  	%rd224, %rd223, 1;
	setp.eq.b64 	%p28, %rd224, 1;
	setp.eq.s32 	%p29, %r1551, 2;
	selp.b64 	%rd225, 2, 0, %p29;
	selp.b64 	%rd695, %rd225, 0, %p28;
$L__BB0_22:
	or.b64  	%rd16, %rd695, %rd694;
	mov.b32 	%r1552, 0;
	@%p20 bra 	$L__BB0_24;
	add.s32 	%r450, %r22, %r30;
	shr.u32 	%r451, %r21, 3;
	and.b32  	%r452, %r451, 1;
	add.s32 	%r1552, %r450, %r452;
$L__BB0_24:
	shr.u32 	%r453, %r23, 3;
	and.b32  	%r37, %r453, 1;
	add.s32 	%r454, %r37, %r24;
	add.s32 	%r1553, %r454, %r1552;
	@%p25 bra 	$L__BB0_26;
	shr.u32 	%r455, %r25, 2;
	and.b32  	%r456, %r455, 1;
	shr.u32 	%r457, %r25, 3;
	and.b32  	%r458, %r457, 1;
	add.s32 	%r459, %r27, %r456;
	add.s32 	%r460, %r459, %r458;
	add.s32 	%r1553, %r460, %r1553;
$L__BB0_26:
	setp.eq.s32 	%p32, %r1553, 3;
	mov.b64 	%rd696, 4;
	@%p32 bra 	$L__BB0_28;
	shr.u64 	%rd227, %rd7, 2;
	and.b64  	%rd228, %rd227, 1;
	setp.eq.b64 	%p33, %rd228, 1;
	setp.eq.s32 	%p34, %r1553, 2;
	selp.b64 	%rd229, 4, 0, %p34;
	selp.b64 	%rd696, %rd229, 0, %p33;
$L__BB0_28:
	or.b64  	%rd19, %rd696, %rd16;
	mov.b32 	%r1554, 0;
	@%p20 bra 	$L__BB0_30;
	shr.u32 	%r462, %r21, 3;
	and.b32  	%r463, %r462, 1;
	add.s32 	%r464, %r30, %r463;
	shr.u32 	%r465, %r21, 4;
	and.b32  	%r466, %r465, 1;
	add.s32 	%r1554, %r464, %r466;
$L__BB0_30:
	shr.u32 	%r467, %r23, 4;
	and.b32  	%r43, %r467, 1;
	add.s32 	%r468, %r43, %r31;
	add.s32 	%r1555, %r468, %r1554;
	@%p25 bra 	$L__BB0_32;
	shr.u32 	%r469, %r25, 2;
	and.b32  	%r470, %r469, 1;
	shr.u32 	%r471, %r25, 3;
	and.b32  	%r472, %r471, 1;
	shr.u32 	%r473, %r25, 4;
	and.b32  	%r474, %r473, 1;
	add.s32 	%r475, %r470, %r472;
	add.s32 	%r476, %r475, %r474;
	add.s32 	%r1555, %r476, %r1555;
$L__BB0_32:
	setp.eq.s32 	%p37, %r1555, 3;
	mov.b64 	%rd697, 8;
	@%p37 bra 	$L__BB0_34;
	shr.u64 	%rd231, %rd7, 3;
	and.b64  	%rd232, %rd231, 1;
	setp.eq.b64 	%p38, %rd232, 1;
	setp.eq.s32 	%p39, %r1555, 2;
	selp.b64 	%rd233, 8, 0, %p39;
	selp.b64 	%rd697, %rd233, 0, %p38;
$L__BB0_34:
	or.b64  	%rd22, %rd697, %rd19;
	mov.b32 	%r1556, 0;
	@%p20 bra 	$L__BB0_36;
	shr.u32 	%r478, %r21, 3;
	and.b32  	%r479, %r478, 1;
	shr.u32 	%r480, %r21, 4;
	and.b32  	%r481, %r480, 1;
	add.s32 	%r482, %r479, %r481;
	shr.u32 	%r483, %r21, 5;
	and.b32  	%r484, %r483, 1;
	add.s32 	%r1556, %r482, %r484;
$L__BB0_36:
	shr.u32 	%r485, %r23, 5;
	and.b32  	%r49, %r485, 1;
	add.s32 	%r486, %r49, %r37;
	add.s32 	%r1557, %r486, %r1556;
	@%p25 bra 	$L__BB0_38;
	shr.u32 	%r487, %r25, 3;
	and.b32  	%r488, %r487, 1;
	shr.u32 	%r489, %r25, 4;
	and.b32  	%r490, %r489, 1;
	shr.u32 	%r491, %r25, 5;
	and.b32  	%r492, %r491, 1;
	add.s32 	%r493, %r488, %r490;
	add.s32 	%r494, %r493, %r492;
	add.s32 	%r1557, %r494, %r1557;
$L__BB0_38:
	setp.eq.s32 	%p42, %r1557, 3;
	mov.b64 	%rd698, 16;
	@%p42 bra 	$L__BB0_40;
	shr.u64 	%rd235, %rd7, 4;
	and.b64  	%rd236, %rd235, 1;
	setp.eq.b64 	%p43, %rd236, 1;
	setp.eq.s32 	%p44, %r1557, 2;
	selp.b64 	%rd237, 16, 0, %p44;
	selp.b64 	%rd698, %rd237, 0, %p43;
$L__BB0_40:
	or.b64  	%rd25, %rd698, %rd22;
	mov.b32 	%r1558, 0;
	@%p20 bra 	$L__BB0_42;
	shr.u32 	%r496, %r21, 4;
	and.b32  	%r497, %r496, 1;
	shr.u32 	%r498, %r21, 5;
	and.b32  	%r499, %r498, 1;
	add.s32 	%r500, %r497, %r499;
	shr.u32 	%r501, %r21, 6;
	and.b32  	%r502, %r501, 1;
	add.s32 	%r1558, %r500, %r502;
$L__BB0_42:
	shr.u32 	%r503, %r23, 6;
	and.b32  	%r55, %r503, 1;
	add.s32 	%r504, %r55, %r43;
	add.s32 	%r1559, %r504, %r1558;
	@%p25 bra 	$L__BB0_44;
	shr.u32 	%r505, %r25, 4;
	and.b32  	%r506, %r505, 1;
	shr.u32 	%r507, %r25, 5;
	and.b32  	%r508, %r507, 1;
	shr.u32 	%r509, %r25, 6;
	and.b32  	%r510, %r509, 1;
	add.s32 	%r511, %r506, %r508;
	add.s32 	%r512, %r511, %r510;
	add.s32 	%r1559, %r512, %r1559;
$L__BB0_44:
	setp.eq.s32 	%p47, %r1559, 3;
	mov.b64 	%rd699, 32;
	@%p47 bra 	$L__BB0_46;
	shr.u64 	%rd239, %rd7, 5;
	and.b64  	%rd240, %rd239, 1;
	setp.eq.b64 	%p48, %rd240, 1;
	setp.eq.s32 	%p49, %r1559, 2;
	selp.b64 	%rd241, 32, 0, %p49;
	selp.b64 	%rd699, %rd241, 0, %p48;
$L__BB0_46:
	or.b64  	%rd28, %rd699, %rd25;
	mov.b32 	%r1560, 0;
	@%p20 bra 	$L__BB0_48;
	shr.u32 	%r514, %r21, 5;
	and.b32  	%r515, %r514, 1;
	shr.u32 	%r516, %r21, 6;
	and.b32  	%r517, %r516, 1;
	add.s32 	%r518, %r515, %r517;
	shr.u32 	%r519, %r21, 7;
	and.b32  	%r520, %r519, 1;
	add.s32 	%r1560, %r518, %r520;
$L__BB0_48:
	shr.u32 	%r521, %r23, 7;
	and.b32  	%r61, %r521, 1;
	add.s32 	%r522, %r61, %r49;
	add.s32 	%r1561, %r522, %r1560;
	@%p25 bra 	$L__BB0_50;
	shr.u32 	%r523, %r25, 5;
	and.b32  	%r524, %r523, 1;
	shr.u32 	%r525, %r25, 6;
	and.b32  	%r526, %r525, 1;
	shr.u32 	%r527, %r25, 7;
	and.b32  	%r528, %r527, 1;
	add.s32 	%r529, %r524, %r526;
	add.s32 	%r530, %r529, %r528;
	add.s32 	%r1561, %r530, %r1561;
$L__BB0_50:
	setp.eq.s32 	%p52, %r1561, 3;
	mov.b64 	%rd700, 64;
	@%p52 bra 	$L__BB0_52;
	shr.u64 	%rd243, %rd7, 6;
	and.b64  	%rd244, %rd243, 1;
	setp.eq.b64 	%p53, %rd244, 1;
	setp.eq.s32 	%p54, %r1561, 2;
	selp.b64 	%rd245, 64, 0, %p54;
	selp.b64 	%rd700, %rd245, 0, %p53;
$L__BB0_52:
	or.b64  	%rd31, %rd700, %rd28;
	mov.b32 	%r1562, 0;
	@%p20 bra 	$L__BB0_54;
	shr.u32 	%r532, %r21, 6;
	and.b32  	%r533, %r532, 1;
	shr.u32 	%r534, %r21, 7;
	and.b32  	%r535, %r534, 1;
	add.s32 	%r536, %r533, %r535;
	shr.u32 	%r537, %r21, 8;
	and.b32  	%r538, %r537, 1;
	add.s32 	%r1562, %r536, %r538;
$L__BB0_54:
	shr.u32 	%r539, %r23, 8;
	and.b32  	%r67, %r539, 1;
	add.s32 	%r540, %r67, %r55;
	add.s32 	%r1563, %r540, %r1562;
	@%p25 bra 	$L__BB0_56;
	shr.u32 	%r541, %r25, 6;
	and.b32  	%r542, %r541, 1;
	shr.u32 	%r543, %r25, 7;
	and.b32  	%r544, %r543, 1;
	shr.u32 	%r545, %r25, 8;
	and.b32  	%r546, %r545, 1;
	add.s32 	%r547, %r542, %r544;
	add.s32 	%r548, %r547, %r546;
	add.s32 	%r1563, %r548, %r1563;
$L__BB0_56:
	setp.eq.s32 	%p57, %r1563, 3;
	mov.b64 	%rd701, 128;
	@%p57 bra 	$L__BB0_58;
	shr.u64 	%rd247, %rd7, 7;
	and.b64  	%rd248, %rd247, 1;
	setp.eq.b64 	%p58, %rd248, 1;
	setp.eq.s32 	%p59, %r1563, 2;
	selp.b64 	%rd249, 128, 0, %p59;
	selp.b64 	%rd701, %rd249, 0, %p58;
$L__BB0_58:
	or.b64  	%rd34, %rd701, %rd31;
	mov.b32 	%r1564, 0;
	@%p20 bra 	$L__BB0_60;
	shr.u32 	%r550, %r21, 7;
	and.b32  	%r551, %r550, 1;
	shr.u32 	%r552, %r21, 8;
	and.b32  	%r553, %r552, 1;
	add.s32 	%r554, %r551, %r553;
	shr.u32 	%r555, %r21, 9;
	and.b32  	%r556, %r555, 1;
	add.s32 	%r1564, %r554, %r556;
$L__BB0_60:
	shr.u32 	%r557, %r23, 9;
	and.b32  	%r73, %r557, 1;
	add.s32 	%r558, %r73, %r61;
	add.s32 	%r1565, %r558, %r1564;
	@%p25 bra 	$L__BB0_62;
	shr.u32 	%r559, %r25, 7;
	and.b32  	%r560, %r559, 1;
	shr.u32 	%r561, %r25, 8;
	and.b32  	%r562, %r561, 1;
	shr.u32 	%r563, %r25, 9;
	and.b32  	%r564, %r563, 1;
	add.s32 	%r565, %r560, %r562;
	add.s32 	%r566, %r565, %r564;
	add.s32 	%r1565, %r566, %r1565;
$L__BB0_62:
	setp.eq.s32 	%p62, %r1565, 3;
	mov.b64 	%rd702, 256;
	@%p62 bra 	$L__BB0_64;
	shr.u64 	%rd251, %rd7, 8;
	and.b64  	%rd252, %rd251, 1;
	setp.eq.b64 	%p63, %rd252, 1;
	setp.eq.s32 	%p64, %r1565, 2;
	selp.b64 	%rd253, 256, 0, %p64;
	selp.b64 	%rd702, %rd253, 0, %p63;
$L__BB0_64:
	or.b64  	%rd37, %rd702, %rd34;
	mov.b32 	%r1566, 0;
	@%p20 bra 	$L__BB0_66;
	shr.u32 	%r568, %r21, 8;
	and.b32  	%r569, %r568, 1;
	shr.u32 	%r570, %r21, 9;
	and.b32  	%r571, %r570, 1;
	add.s32 	%r572, %r569, %r571;
	shr.u32 	%r573, %r21, 10;
	and.b32  	%r574, %r573, 1;
	add.s32 	%r1566, %r572, %r574;
$L__BB0_66:
	shr.u32 	%r575, %r23, 10;
	and.b32  	%r79, %r575, 1;
	add.s32 	%r576, %r79, %r67;
	add.s32 	%r1567, %r576, %r1566;
	@%p25 bra 	$L__BB0_68;
	shr.u32 	%r577, %r25, 8;
	and.b32  	%r578, %r577, 1;
	shr.u32 	%r579, %r25, 9;
	and.b32  	%r580, %r579, 1;
	shr.u32 	%r581, %r25, 10;
	and.b32  	%r582, %r581, 1;
	add.s32 	%r583, %r578, %r580;
	add.s32 	%r584, %r583, %r582;
	add.s32 	%r1567, %r584, %r1567;
$L__BB0_68:
	setp.eq.s32 	%p67, %r1567, 3;
	mov.b64 	%rd703, 512;
	@%p67 bra 	$L__BB0_70;
	shr.u64 	%rd255, %rd7, 9;
	and.b64  	%rd256, %rd255, 1;
	setp.eq.b64 	%p68, %rd256, 1;
	setp.eq.s32 	%p69, %r1567, 2;
	selp.b64 	%rd257, 512, 0, %p69;
	selp.b64 	%rd703, %rd257, 0, %p68;
$L__BB0_70:
	or.b64  	%rd40, %rd703, %rd37;
	mov.b32 	%r1568, 0;
	@%p20 bra 	$L__BB0_72;
	shr.u32 	%r586, %r21, 9;
	and.b32  	%r587, %r586, 1;
	shr.u32 	%r588, %r21, 10;
	and.b32  	%r589, %r588, 1;
	add.s32 	%r590, %r587, %r589;
	shr.u32 	%r591, %r21, 11;
	and.b32  	%r592, %r591, 1;
	add.s32 	%r1568, %r590, %r592;
$L__BB0_72:
	shr.u32 	%r593, %r23, 11;
	and.b32  	%r85, %r593, 1;
	add.s32 	%r594, %r85, %r73;
	add.s32 	%r1569, %r594, %r1568;
	@%p25 bra 	$L__BB0_74;
	shr.u32 	%r595, %r25, 9;
	and.b32  	%r596, %r595, 1;
	shr.u32 	%r597, %r25, 10;
	and.b32  	%r598, %r597, 1;
	shr.u32 	%r599, %r25, 11;
	and.b32  	%r600, %r599, 1;
	add.s32 	%r601, %r596, %r598;
	add.s32 	%r602, %r601, %r600;
	add.s32 	%r1569, %r602, %r1569;
$L__BB0_74:
	setp.eq.s32 	%p72, %r1569, 3;
	mov.b64 	%rd704, 1024;
	@%p72 bra 	$L__BB0_76;
	shr.u64 	%rd259, %rd7, 10;
	and.b64  	%rd260, %rd259, 1;
	setp.eq.b64 	%p73, %rd260, 1;
	setp.eq.s32 	%p74, %r1569, 2;
	selp.b64 	%rd261, 1024, 0, %p74;
	selp.b64 	%rd704, %rd261, 0, %p73;
$L__BB0_76:
	or.b64  	%rd43, %rd704, %rd40;
	mov.b32 	%r1570, 0;
	@%p20 bra 	$L__BB0_78;
	shr.u32 	%r604, %r21, 10;
	and.b32  	%r605, %r604, 1;
	shr.u32 	%r606, %r21, 11;
	and.b32  	%r607, %r606, 1;
	add.s32 	%r608, %r605, %r607;
	shr.u32 	%r609, %r21, 12;
	and.b32  	%r610, %r609, 1;
	add.s32 	%r1570, %r608, %r610;
$L__BB0_78:
	shr.u32 	%r611, %r23, 12;
	and.b32  	%r91, %r611, 1;
	add.s32 	%r612, %r91, %r79;
	add.s32 	%r1571, %r612, %r1570;
	@%p25 bra 	$L__BB0_80;
	shr.u32 	%r613, %r25, 10;
	and.b32  	%r614, %r613, 1;
	shr.u32 	%r615, %r25, 11;
	and.b32  	%r616, %r615, 1;
	shr.u32 	%r617, %r25, 12;
	and.b32  	%r618, %r617, 1;
	add.s32 	%r619, %r614, %r616;
	add.s32 	%r620, %r619, %r618;
	add.s32 	%r1571, %r620, %r1571;
$L__BB0_80:
	setp.eq.s32 	%p77, %r1571, 3;
	mov.b64 	%rd705, 2048;
	@%p77 bra 	$L__BB0_82;
	shr.u64 	%rd263, %rd7, 11;
	and.b64  	%rd264, %rd263, 1;
	setp.eq.b64 	%p78, %rd264, 1;
	setp.eq.s32 	%p79, %r1571, 2;
	selp.b64 	%rd265, 2048, 0, %p79;
	selp.b64 	%rd705, %rd265, 0, %p78;
$L__BB0_82:
	or.b64  	%rd46, %rd705, %rd43;
	mov.b32 	%r1572, 0;
	@%p20 bra 	$L__BB0_84;
	shr.u32 	%r622, %r21, 11;
	and.b32  	%r623, %r622, 1;
	shr.u32 	%r624, %r21, 12;
	and.b32  	%r625, %r624, 1;
	add.s32 	%r626, %r623, %r625;
	shr.u32 	%r627, %r21, 13;
	and.b32  	%r628, %r627, 1;
	add.s32 	%r1572, %r626, %r628;
$L__BB0_84:
	shr.u32 	%r629, %r23, 13;
	and.b32  	%r97, %r629, 1;
	add.s32 	%r630, %r97, %r85;
	add.s32 	%r1573, %r630, %r1572;
	@%p25 bra 	$L__BB0_86;
	shr.u32 	%r631, %r25, 11;
	and.b32  	%r632, %r631, 1;
	shr.u32 	%r633, %r25, 12;
	and.b32  	%r634, %r633, 1;
	shr.u32 	%r635, %r25, 13;
	and.b32  	%r636, %r635, 1;
	add.s32 	%r637, %r632, %r634;
	add.s32 	%r638, %r637, %r636;
	add.s32 	%r1573, %r638, %r1573;
$L__BB0_86:
	setp.eq.s32 	%p82, %r1573, 3;
	mov.b64 	%rd706, 4096;
	@%p82 bra 	$L__BB0_88;
	shr.u64 	%rd267, %rd7, 12;
	and.b64  	%rd268, %rd267, 1;
	setp.eq.b64 	%p83, %rd268, 1;
	setp.eq.s32 	%p84, %r1573, 2;
	selp.b64 	%rd269, 4096, 0, %p84;
	selp.b64 	%rd706, %rd269, 0, %p83;
$L__BB0_88:
	or.b64  	%rd49, %rd706, %rd46;
	mov.b32 	%r1574, 0;
	@%p20 bra 	$L__BB0_90;
	shr.u32 	%r640, %r21, 12;
	and.b32  	%r641, %r640, 1;
	shr.u32 	%r642, %r21, 13;
	and.b32  	%r643, %r642, 1;
	add.s32 	%r644, %r641, %r643;
	shr.u32 	%r645, %r21, 14;
	and.b32  	%r646, %r645, 1;
	add.s32 	%r1574, %r644, %r646;
$L__BB0_90:
	shr.u32 	%r647, %r23, 14;
	and.b32  	%r103, %r647, 1;
	add.s32 	%r648, %r103, %r91;
	add.s32 	%r1575, %r648, %r1574;
	@%p25 bra 	$L__BB0_92;
	shr.u32 	%r649, %r25, 12;
	and.b32  	%r650, %r649, 1;
	shr.u32 	%r651, %r25, 13;
	and.b32  	%r652, %r651, 1;
	shr.u32 	%r653, %r25, 14;
	and.b32  	%r654, %r653, 1;
	add.s32 	%r655, %r650, %r652;
	add.s32 	%r656, %r655, %r654;
	add.s32 	%r1575, %r656, %r1575;
$L__BB0_92:
	setp.eq.s32 	%p87, %r1575, 3;
	mov.b64 	%rd707, 8192;
	@%p87 bra 	$L__BB0_94;
	shr.u64 	%rd271, %rd7, 13;
	and.b64  	%rd272, %rd271, 1;
	setp.eq.b64 	%p88, %rd272, 1;
	setp.eq.s32 	%p89, %r1575, 2;
	selp.b64 	%rd273, 8192, 0, %p89;
	selp.b64 	%rd707, %rd273, 0, %p88;
$L__BB0_94:
	or.b64  	%rd52, %rd707, %rd49;
	mov.b32 	%r1576, 0;
	@%p20 bra 	$L__BB0_96;
	shr.u32 	%r658, %r21, 13;
	and.b32  	%r659, %r658, 1;
	shr.u32 	%r660, %r21, 14;
	and.b32  	%r661, %r660, 1;
	add.s32 	%r662, %r659, %r661;
	shr.u32 	%r663, %r21, 15;
	and.b32  	%r664, %r663, 1;
	add.s32 	%r1576, %r662, %r664;
$L__BB0_96:
	shr.u32 	%r665, %r23, 15;
	and.b32  	%r109, %r665, 1;
	add.s32 	%r666, %r109, %r97;
	add.s32 	%r1577, %r666, %r1576;
	@%p25 bra 	$L__BB0_98;
	shr.u32 	%r667, %r25, 13;
	and.b32  	%r668, %r667, 1;
	shr.u32 	%r669, %r25, 14;
	and.b32  	%r670, %r669, 1;
	shr.u32 	%r671, %r25, 15;
	and.b32  	%r672, %r671, 1;
	add.s32 	%r673, %r668, %r670;
	add.s32 	%r674, %r673, %r672;
	add.s32 	%r1577, %r674, %r1577;
$L__BB0_98:
	setp.eq.s32 	%p92, %r1577, 3;
	mov.b64 	%rd708, 16384;
	@%p92 bra 	$L__BB0_100;
	shr.u64 	%rd275, %rd7, 14;
	and.b64  	%rd276, %rd275, 1;
	setp.eq.b64 	%p93, %rd276, 1;
	setp.eq.s32 	%p94, %r1577, 2;
	selp.b64 	%rd277, 16384, 0, %p94;
	selp.b64 	%rd708, %rd277, 0, %p93;
$L__BB0_100:
	or.b64  	%rd55, %rd708, %rd52;
	mov.b32 	%r1578, 0;
	@%p20 bra 	$L__BB0_102;
	shr.u32 	%r676, %r21, 14;
	and.b32  	%r677, %r676, 1;
	shr.u32 	%r678, %r21, 15;
	and.b32  	%r679, %r678, 1;
	add.s32 	%r680, %r677, %r679;
	shr.u32 	%r681, %r21, 16;
	and.b32  	%r682, %r681, 1;
	add.s32 	%r1578, %r680, %r682;
$L__BB0_102:
	shr.u32 	%r683, %r23, 16;
	and.b32  	%r115, %r683, 1;
	add.s32 	%r684, %r115, %r103;
	add.s32 	%r1579, %r684, %r1578;
	@%p25 bra 	$L__BB0_104;
	shr.u32 	%r685, %r25, 14;
	and.b32  	%r686, %r685, 1;
	shr.u32 	%r687, %r25, 15;
	and.b32  	%r688, %r687, 1;
	shr.u32 	%r689, %r25, 16;
	and.b32  	%r690, %r689, 1;
	add.s32 	%r691, %r686, %r688;
	add.s32 	%r692, %r691, %r690;
	add.s32 	%r1579, %r692, %r1579;
$L__BB0_104:
	setp.eq.s32 	%p97, %r1579, 3;
	mov.b64 	%rd709, 32768;
	@%p97 bra 	$L__BB0_106;
	shr.u64 	%rd279, %rd7, 15;
	and.b64  	%rd280, %rd279, 1;
	setp.eq.b64 	%p98, %rd280, 1;
	setp.eq.s32 	%p99, %r1579, 2;
	selp.b64 	%rd281, 32768, 0, %p99;
	selp.b64 	%rd709, %rd281, 0, %p98;
$L__BB0_106:
	or.b64  	%rd58, %rd709, %rd55;
	mov.b32 	%r1580, 0;
	@%p20 bra 	$L__BB0_108;
	shr.u32 	%r694, %r21, 15;
	and.b32  	%r695, %r694, 1;
	shr.u32 	%r696, %r21, 16;
	and.b32  	%r697, %r696, 1;
	add.s32 	%r698, %r695, %r697;
	shr.u32 	%r699, %r21, 17;
	and.b32  	%r700, %r699, 1;
	add.s32 	%r1580, %r698, %r700;
$L__BB0_108:
	shr.u32 	%r701, %r23, 17;
	and.b32  	%r121, %r701, 1;
	add.s32 	%r702, %r121, %r109;
	add.s32 	%r1581, %r702, %r1580;
	@%p25 bra 	$L__BB0_110;
	shr.u32 	%r703, %r25, 15;
	and.b32  	%r704, %r703, 1;
	shr.u32 	%r705, %r25, 16;
	and.b32  	%r706, %r705, 1;
	shr.u32 	%r707, %r25, 17;
	and.b32  	%r708, %r707, 1;
	add.s32 	%r709, %r704, %r706;
	add.s32 	%r710, %r709, %r708;
	add.s32 	%r1581, %r710, %r1581;
$L__BB0_110:
	setp.eq.s32 	%p102, %r1581, 3;
	mov.b64 	%rd710, 65536;
	@%p102 bra 	$L__BB0_112;
	shr.u64 	%rd283, %rd7, 16;
	and.b64  	%rd284, %rd283, 1;
	setp.eq.b64 	%p103, %rd284, 1;
	setp.eq.s32 	%p104, %r1581, 2;
	selp.b64 	%rd285, 65536, 0, %p104;
	selp.b64 	%rd710, %rd285, 0, %p103;
$L__BB0_112:
	or.b64  	%rd61, %rd710, %rd58;
	mov.b32 	%r1582, 0;
	@%p20 bra 	$L__BB0_114;
	shr.u32 	%r712, %r21, 16;
	and.b32  	%r713, %r712, 1;
	shr.u32 	%r714, %r21, 17;
	and.b32  	%r715, %r714, 1;
	add.s32 	%r716, %r713, %r715;
	shr.u32 	%r717, %r21, 18;
	and.b32  	%r718, %r717, 1;
	add.s32 	%r1582, %r716, %r718;
$L__BB0_114:
	shr.u32 	%r719, %r23, 18;
	and.b32  	%r127, %r719, 1;
	add.s32 	%r720, %r127, %r115;
	add.s32 	%r1583, %r720, %r1582;
	@%p25 bra 	$L__BB0_116;
	shr.u32 	%r721, %r25, 16;
	and.b32  	%r722, %r721, 1;
	shr.u32 	%r723, %r25, 17;
	and.b32  	%r724, %r723, 1;
	shr.u32 	%r725, %r25, 18;
	and.b32  	%r726, %r725, 1;
	add.s32 	%r727, %r722, %r724;
	add.s32 	%r728, %r727, %r726;
	add.s32 	%r1583, %r728, %r1583;
$L__BB0_116:
	setp.eq.s32 	%p107, %r1583, 3;
	mov.b64 	%rd711, 131072;
	@%p107 bra 	$L__BB0_118;
	shr.u64 	%rd287, %rd7, 17;
	and.b64  	%rd288, %rd287, 1;
	setp.eq.b64 	%p108, %rd288, 1;
	setp.eq.s32 	%p109, %r1583, 2;
	selp.b64 	%rd289, 131072, 0, %p109;
	selp.b64 	%rd711, %rd289, 0, %p108;
$L__BB0_118:
	or.b64  	%rd64, %rd711, %rd61;
	mov.b32 	%r1584, 0;
	@%p20 bra 	$L__BB0_120;
	shr.u32 	%r730, %r21, 17;
	and.b32  	%r731, %r730, 1;
	shr.u32 	%r732, %r21, 18;
	and.b32  	%r733, %r732, 1;
	add.s32 	%r734, %r731, %r733;
	shr.u32 	%r735, %r21, 19;
	and.b32  	%r736, %r735, 1;
	add.s32 	%r1584, %r734, %r736;
$L__BB0_120:
	shr.u32 	%r737, %r23, 19;
	and.b32  	%r133, %r737, 1;
	add.s32 	%r738, %r133, %r121;
	add.s32 	%r1585, %r738, %r1584;
	@%p25 bra 	$L__BB0_122;
	shr.u32 	%r739, %r25, 17;
	and.b32  	%r740, %r739, 1;
	shr.u32 	%r741, %r25, 18;
	and.b32  	%r742, %r741, 1;
	shr.u32 	%r743, %r25, 19;
	and.b32  	%r744, %r743, 1;
	add.s32 	%r745, %r740, %r742;
	add.s32 	%r746, %r745, %r744;
	add.s32 	%r1585, %r746, %r1585;
$L__BB0_122:
	setp.eq.s32 	%p112, %r1585, 3;
	mov.b64 	%rd712, 262144;
	@%p112 bra 	$L__BB0_124;
	shr.u64 	%rd291, %rd7, 18;
	and.b64  	%rd292, %rd291, 1;
	setp.eq.b64 	%p113, %rd292, 1;
	setp.eq.s32 	%p114, %r1585, 2;
	selp.b64 	%rd293, 262144, 0, %p114;
	selp.b64 	%rd712, %rd293, 0, %p113;
$L__BB0_124:
	or.b64  	%rd67, %rd712, %rd64;
	mov.b32 	%r1586, 0;
	@%p20 bra 	$L__BB0_126;
	shr.u32 	%r748, %r21, 18;
	and.b32  	%r749, %r748, 1;
	shr.u32 	%r750, %r21, 19;
	and.b32  	%r751, %r750, 1;
	add.s32 	%r752, %r749, %r751;
	shr.u32 	%r753, %r21, 20;
	and.b32  	%r754, %r753, 1;
	add.s32 	%r1586, %r752, %r754;
$L__BB0_126:
	shr.u32 	%r755, %r23, 20;
	and.b32  	%r139, %r755, 1;
	add.s32 	%r756, %r139, %r127;
	add.s32 	%r1587, %r756, %r1586;
	@%p25 bra 	$L__BB0_128;
	shr.u32 	%r757, %r25, 18;
	and.b32  	%r758, %r757, 1;
	shr.u32 	%r759, %r25, 19;
	and.b32  	%r760, %r759, 1;
	shr.u32 	%r761, %r25, 20;
	and.b32  	%r762, %r761, 1;
	add.s32 	%r763, %r758, %r760;
	add.s32 	%r764, %r763, %r762;
	add.s32 	%r1587, %r764, %r1587;
$L__BB0_128:
	setp.eq.s32 	%p117, %r1587, 3;
	mov.b64 	%rd713, 524288;
	@%p117 bra 	$L__BB0_130;
	shr.u64 	%rd295, %rd7, 19;
	and.b64  	%rd296, %rd295, 1;
	setp.eq.b64 	%p118, %rd296, 1;
	setp.eq.s32 	%p119, %r1587, 2;
	selp.b64 	%rd297, 524288, 0, %p119;
	selp.b64 	%rd713, %rd297, 0, %p118;
$L__BB0_130:
	or.b64  	%rd70, %rd713, %rd67;
	mov.b32 	%r1588, 0;
	@%p20 bra 	$L__BB0_132;
	shr.u32 	%r766, %r21, 19;
	and.b32  	%r767, %r766, 1;
	shr.u32 	%r768, %r21, 20;
	and.b32  	%r769, %r768, 1;
	add.s32 	%r770, %r767, %r769;
	shr.u32 	%r771, %r21, 21;
	and.b32  	%r772, %r771, 1;
	add.s32 	%r1588, %r770, %r772;
$L__BB0_132:
	shr.u32 	%r773, %r23, 21;
	and.b32  	%r145, %r773, 1;
	add.s32 	%r774, %r145, %r133;
	add.s32 	%r1589, %r774, %r1588;
	@%p25 bra 	$L__BB0_134;
	shr.u32 	%r775, %r25, 19;
	and.b32  	%r776, %r775, 1;
	shr.u32 	%r777, %r25, 20;
	and.b32  	%r778, %r777, 1;
	shr.u32 	%r779, %r25, 21;
	and.b32  	%r780, %r779, 1;
	add.s32 	%r781, %r776, %r778;
	add.s32 	%r782, %r781, %r780;
	add.s32 	%r1589, %r782, %r1589;
$L__BB0_134:
	setp.eq.s32 	%p122, %r1589, 3;
	mov.b64 	%rd714, 1048576;
	@%p122 bra 	$L__BB0_136;
	shr.u64 	%rd299, %rd7, 20;
	and.b64  	%rd300, %rd299, 1;
	setp.eq.b64 	%p123, %rd300, 1;
	setp.eq.s32 	%p124, %r1589, 2;
	selp.b64 	%rd301, 1048576, 0, %p124;
	selp.b64 	%rd714, %rd301, 0, %p123;
$L__BB0_136:
	or.b64  	%rd73, %rd714, %rd70;
	mov.b32 	%r1590, 0;
	@%p20 bra 	$L__BB0_138;
	shr.u32 	%r784, %r21, 20;
	and.b32  	%r785, %r784, 1;
	shr.u32 	%r786, %r21, 21;
	and.b32  	%r787, %r786, 1;
	add.s32 	%r788, %r785, %r787;
	shr.u32 	%r789, %r21, 22;
	and.b32  	%r790, %r789, 1;
	add.s32 	%r1590, %r788, %r790;
$L__BB0_138:
	shr.u32 	%r791, %r23, 22;
	and.b32  	%r151, %r791, 1;
	add.s32 	%r792, %r151, %r139;
	add.s32 	%r1591, %r792, %r1590;
	@%p25 bra 	$L__BB0_140;
	shr.u32 	%r793, %r25, 20;
	and.b32  	%r794, %r793, 1;
	shr.u32 	%r795, %r25, 21;
	and.b32  	%r796, %r795, 1;
	shr.u32 	%r797, %r25, 22;
	and.b32  	%r798, %r797, 1;
	add.s32 	%r799, %r794, %r796;
	add.s32 	%r800, %r799, %r798;
	add.s32 	%r1591, %r800, %r1591;
$L__BB0_140:
	setp.eq.s32 	%p127, %r1591, 3;
	mov.b64 	%rd715, 2097152;
	@%p127 bra 	$L__BB0_142;
	shr.u64 	%rd303, %rd7, 21;
	and.b64  	%rd304, %rd303, 1;
	setp.eq.b64 	%p128, %rd304, 1;
	setp.eq.s32 	%p129, %r1591, 2;
	selp.b64 	%rd305, 2097152, 0, %p129;
	selp.b64 	%rd715, %rd305, 0, %p128;
$L__BB0_142:
	or.b64  	%rd76, %rd715, %rd73;
	mov.b32 	%r1592, 0;
	@%p20 bra 	$L__BB0_144;
	shr.u32 	%r802, %r21, 21;
	and.b32  	%r803, %r802, 1;
	shr.u32 	%r804, %r21, 22;
	and.b32  	%r805, %r804, 1;
	add.s32 	%r806, %r803, %r805;
	shr.u32 	%r807, %r21, 23;
	and.b32  	%r808, %r807, 1;
	add.s32 	%r1592, %r806, %r808;
$L__BB0_144:
	shr.u32 	%r809, %r23, 23;
	and.b32  	%r157, %r809, 1;
	add.s32 	%r810, %r157, %r145;
	add.s32 	%r1593, %r810, %r1592;
	@%p25 bra 	$L__BB0_146;
	shr.u32 	%r811, %r25, 21;
	and.b32  	%r812, %r811, 1;
	shr.u32 	%r813, %r25, 22;
	and.b32  	%r814, %r813, 1;
	shr.u32 	%r815, %r25, 23;
	and.b32  	%r816, %r815, 1;
	add.s32 	%r817, %r812, %r814;
	add.s32 	%r818, %r817, %r816;
	add.s32 	%r1593, %r818, %r1593;
$L__BB0_146:
	setp.eq.s32 	%p132, %r1593, 3;
	mov.b64 	%rd716, 4194304;
	@%p132 bra 	$L__BB0_148;
	shr.u64 	%rd307, %rd7, 22;
	and.b64  	%rd308, %rd307, 1;
	setp.eq.b64 	%p133, %rd308, 1;
	setp.eq.s32 	%p134, %r1593, 2;
	selp.b64 	%rd309, 4194304, 0, %p134;
	selp.b64 	%rd716, %rd309, 0, %p133;
$L__BB0_148:
	or.b64  	%rd79, %rd716, %rd76;
	mov.b32 	%r1594, 0;
	@%p20 bra 	$L__BB0_150;
	shr.u32 	%r820, %r21, 22;
	and.b32  	%r821, %r820, 1;
	shr.u32 	%r822, %r21, 23;
	and.b32  	%r823, %r822, 1;
	add.s32 	%r824, %r821, %r823;
	shr.u32 	%r825, %r21, 24;
	and.b32  	%r826, %r825, 1;
	add.s32 	%r1594, %r824, %r826;
$L__BB0_150:
	shr.u32 	%r827, %r23, 24;
	and.b32  	%r163, %r827, 1;
	add.s32 	%r828, %r163, %r151;
	add.s32 	%r1595, %r828, %r1594;
	@%p25 bra 	$L__BB0_152;
	shr.u32 	%r829, %r25, 22;
	and.b32  	%r830, %r829, 1;
	shr.u32 	%r831, %r25, 23;
	and.b32  	%r832, %r831, 1;
	shr.u32 	%r833, %r25, 24;
	and.b32  	%r834, %r833, 1;
	add.s32 	%r835, %r830, %r832;
	add.s32 	%r836, %r835, %r834;
	add.s32 	%r1595, %r836, %r1595;
$L__BB0_152:
	setp.eq.s32 	%p137, %r1595, 3;
	mov.b64 	%rd717, 8388608;
	@%p137 bra 	$L__BB0_154;
	shr.u64 	%rd311, %rd7, 23;
	and.b64  	%rd312, %rd311, 1;
	setp.eq.b64 	%p138, %rd312, 1;
	setp.eq.s32 	%p139, %r1595, 2;
	selp.b64 	%rd313, 8388608, 0, %p139;
	selp.b64 	%rd717, %rd313, 0, %p138;
$L__BB0_154:
	or.b64  	%rd82, %rd717, %rd79;
	mov.b32 	%r1596, 0;
	@%p20 bra 	$L__BB0_156;
	shr.u32 	%r838, %r21, 23;
	and.b32  	%r839, %r838, 1;
	shr.u32 	%r840, %r21, 24;
	and.b32  	%r841, %r840, 1;
	add.s32 	%r842, %r839, %r841;
	shr.u32 	%r843, %r21, 25;
	and.b32  	%r844, %r843, 1;
	add.s32 	%r1596, %r842, %r844;
$L__BB0_156:
	shr.u32 	%r845, %r23, 25;
	and.b32  	%r169, %r845, 1;
	add.s32 	%r846, %r169, %r157;
	add.s32 	%r1597, %r846, %r1596;
	@%p25 bra 	$L__BB0_158;
	shr.u32 	%r847, %r25, 23;
	and.b32  	%r848, %r847, 1;
	shr.u32 	%r849, %r25, 24;
	and.b32  	%r850, %r849, 1;
	shr.u32 	%r851, %r25, 25;
	and.b32  	%r852, %r851, 1;
	add.s32 	%r853, %r848, %r850;
	add.s32 	%r854, %r853, %r852;
	add.s32 	%r1597, %r854, %r1597;
$L__BB0_158:
	setp.eq.s32 	%p142, %r1597, 3;
	mov.b64 	%rd718, 16777216;
	@%p142 bra 	$L__BB0_160;
	shr.u64 	%rd315, %rd7, 24;
	and.b64  	%rd316, %rd315, 1;
	setp.eq.b64 	%p143, %rd316, 1;
	setp.eq.s32 	%p144, %r1597, 2;
	selp.b64 	%rd317, 16777216, 0, %p144;
	selp.b64 	%rd718, %rd317, 0, %p143;
$L__BB0_160:
	or.b64  	%rd85, %rd718, %rd82;
	mov.b32 	%r1598, 0;
	@%p20 bra 	$L__BB0_162;
	shr.u32 	%r856, %r21, 24;
	and.b32  	%r857, %r856, 1;
	shr.u32 	%r858, %r21, 25;
	and.b32  	%r859, %r858, 1;
	add.s32 	%r860, %r857, %r859;
	shr.u32 	%r861, %r21, 26;
	and.b32  	%r862, %r861, 1;
	add.s32 	%r1598, %r860, %r862;
$L__BB0_162:
	shr.u32 	%r863, %r23, 26;
	and.b32  	%r175, %r863, 1;
	add.s32 	%r864, %r175, %r163;
	add.s32 	%r1599, %r864, %r1598;
	@%p25 bra 	$L__BB0_164;
	shr.u32 	%r865, %r25, 24;
	and.b32  	%r866, %r865, 1;
	shr.u32 	%r867, %r25, 25;
	and.b32  	%r868, %r867, 1;
	shr.u32 	%r869, %r25, 26;
	and.b32  	%r870, %r869, 1;
	add.s32 	%r871, %r866, %r868;
	add.s32 	%r872, %r871, %r870;
	add.s32 	%r1599, %r872, %r1599;
$L__BB0_164:
	setp.eq.s32 	%p147, %r1599, 3;
	mov.b64 	%rd719, 33554432;
	@%p147 bra 	$L__BB0_166;
	shr.u64 	%rd319, %rd7, 25;
	and.b64  	%rd320, %rd319, 1;
	setp.eq.b64 	%p148, %rd320, 1;
	setp.eq.s32 	%p149, %r1599, 2;
	selp.b64 	%rd321, 33554432, 0, %p149;
	selp.b64 	%rd719, %rd321, 0, %p148;
$L__BB0_166:
	or.b64  	%rd88, %rd719, %rd85;
	mov.b32 	%r1600, 0;
	@%p20 bra 	$L__BB0_168;
	shr.u32 	%r874, %r21, 25;
	and.b32  	%r875, %r874, 1;
	shr.u32 	%r876, %r21, 26;
	and.b32  	%r877, %r876, 1;
	add.s32 	%r878, %r875, %r877;
	shr.u32 	%r879, %r21, 27;
	and.b32  	%r880, %r879, 1;
	add.s32 	%r1600, %r878, %r880;
$L__BB0_168:
	shr.u32 	%r881, %r23, 27;
	and.b32  	%r181, %r881, 1;
	add.s32 	%r882, %r181, %r169;
	add.s32 	%r1601, %r882, %r1600;
	@%p25 bra 	$L__BB0_170;
	shr.u32 	%r883, %r25, 25;
	and.b32  	%r884, %r883, 1;
	shr.u32 	%r885, %r25, 26;
	and.b32  	%r886, %r885, 1;
	shr.u32 	%r887, %r25, 27;
	and.b32  	%r888, %r887, 1;
	add.s32 	%r889, %r884, %r886;
	add.s32 	%r890, %r889, %r888;
	add.s32 	%r1601, %r890, %r1601;
$L__BB0_170:
	setp.eq.s32 	%p152, %r1601, 3;
	mov.b64 	%rd720, 67108864;
	@%p152 bra 	$L__BB0_172;
	shr.u64 	%rd323, %rd7, 26;
	and.b64  	%rd324, %rd323, 1;
	setp.eq.b64 	%p153, %rd324, 1;
	setp.eq.s32 	%p154, %r1601, 2;
	selp.b64 	%rd325, 67108864, 0, %p154;
	selp.b64 	%rd720, %rd325, 0, %p153;
$L__BB0_172:
	or.b64  	%rd91, %rd720, %rd88;
	mov.b32 	%r1602, 0;
	@%p20 bra 	$L__BB0_174;
	shr.u32 	%r892, %r21, 26;
	and.b32  	%r893, %r892, 1;
	shr.u32 	%r894, %r21, 27;
	and.b32  	%r895, %r894, 1;
	add.s32 	%r896, %r893, %r895;
	shr.u32 	%r897, %r21, 28;
	and.b32  	%r898, %r897, 1;
	add.s32 	%r1602, %r896, %r898;
$L__BB0_174:
	shr.u32 	%r899, %r23, 28;
	and.b32  	%r187, %r899, 1;
	add.s32 	%r900, %r187, %r175;
	add.s32 	%r1603, %r900, %r1602;
	@%p25 bra 	$L__BB0_176;
	shr.u32 	%r901, %r25, 26;
	and.b32  	%r902, %r901, 1;
	shr.u32 	%r903, %r25, 27;
	and.b32  	%r904, %r903, 1;
	shr.u32 	%r905, %r25, 28;
	and.b32  	%r906, %r905, 1;
	add.s32 	%r907, %r902, %r904;
	add.s32 	%r908, %r907, %r906;
	add.s32 	%r1603, %r908, %r1603;
$L__BB0_176:
	setp.eq.s32 	%p157, %r1603, 3;
	mov.b64 	%rd721, 134217728;
	@%p157 bra 	$L__BB0_178;
	shr.u64 	%rd327, %rd7, 27;
	and.b64  	%rd328, %rd327, 1;
	setp.eq.b64 	%p158, %rd328, 1;
	setp.eq.s32 	%p159, %r1603, 2;
	selp.b64 	%rd329, 134217728, 0, %p159;
	selp.b64 	%rd721, %rd329, 0, %p158;
$L__BB0_178:
	or.b64  	%rd94, %rd721, %rd91;
	mov.b32 	%r1604, 0;
	@%p20 bra 	$L__BB0_180;
	shr.u32 	%r910, %r21, 27;
	and.b32  	%r911, %r910, 1;
	shr.u32 	%r912, %r21, 28;
	and.b32  	%r913, %r912, 1;
	add.s32 	%r914, %r911, %r913;
	shr.u32 	%r915, %r21, 29;
	and.b32  	%r916, %r915, 1;
	add.s32 	%r1604, %r914, %r916;
$L__BB0_180:
	shr.u32 	%r917, %r23, 29;
	and.b32  	%r193, %r917, 1;
	add.s32 	%r918, %r193, %r181;
	add.s32 	%r1605, %r918, %r1604;
	@%p25 bra 	$L__BB0_182;
	shr.u32 	%r919, %r25, 27;
	and.b32  	%r920, %r919, 1;
	shr.u32 	%r921, %r25, 28;
	and.b32  	%r922, %r921, 1;
	shr.u32 	%r923, %r25, 29;
	and.b32  	%r924, %r923, 1;
	add.s32 	%r925, %r920, %r922;
	add.s32 	%r926, %r925, %r924;
	add.s32 	%r1605, %r926, %r1605;
$L__BB0_182:
	setp.eq.s32 	%p162, %r1605, 3;
	mov.b64 	%rd722, 268435456;
	@%p162 bra 	$L__BB0_184;
	shr.u64 	%rd331, %rd7, 28;
	and.b64  	%rd332, %rd331, 1;
	setp.eq.b64 	%p163, %rd332, 1;
	setp.eq.s32 	%p164, %r1605, 2;
	selp.b64 	%rd333, 268435456, 0, %p164;
	selp.b64 	%rd722, %rd333, 0, %p163;
$L__BB0_184:
	or.b64  	%rd97, %rd722, %rd94;
	mov.b32 	%r1606, 0;
	@%p20 bra 	$L__BB0_186;
	shr.u32 	%r928, %r21, 28;
	and.b32  	%r929, %r928, 1;
	shr.u32 	%r930, %r21, 29;
	and.b32  	%r931, %r930, 1;
	add.s32 	%r932, %r929, %r931;
	shr.u32 	%r933, %r21, 30;
	and.b32  	%r934, %r933, 1;
	add.s32 	%r1606, %r932, %r934;
$L__BB0_186:
	shr.u32 	%r935, %r23, 30;
	and.b32  	%r199, %r935, 1;
	add.s32 	%r936, %r199, %r187;
	add.s32 	%r1607, %r936, %r1606;
	@%p25 bra 	$L__BB0_188;
	shr.u32 	%r937, %r25, 28;
	and.b32  	%r938, %r937, 1;
	shr.u32 	%r939, %r25, 29;
	and.b32  	%r940, %r939, 1;
	shr.u32 	%r941, %r25, 30;
	and.b32  	%r942, %r941, 1;
	add.s32 	%r943, %r938, %r940;
	add.s32 	%r944, %r943, %r942;
	add.s32 	%r1607, %r944, %r1607;
$L__BB0_188:
	setp.eq.s32 	%p167, %r1607, 3;
	mov.b64 	%rd723, 536870912;
	@%p167 bra 	$L__BB0_190;
	shr.u64 	%rd335, %rd7, 29;
	and.b64  	%rd336, %rd335, 1;
	setp.eq.b64 	%p168, %rd336, 1;
	setp.eq.s32 	%p169, %r1607, 2;
	selp.b64 	%rd337, 536870912, 0, %p169;
	selp.b64 	%rd723, %rd337, 0, %p168;
$L__BB0_190:
	or.b64  	%rd100, %rd723, %rd97;
	mov.b32 	%r1608, 0;
	@%p20 bra 	$L__BB0_192;
	shr.u32 	%r946, %r21, 29;
	and.b32  	%r947, %r946, 1;
	shr.u32 	%r948, %r21, 30;
	and.b32  	%r949, %r948, 1;
	add.s32 	%r950, %r947, %r949;
	shr.u32 	%r951, %r21, 31;
	add.s32 	%r1608, %r950, %r951;
$L__BB0_192:
	setp.ge.u32 	%p171, %r3, %r15;
	shr.u32 	%r205, %r23, 31;
	add.s32 	%r952, %r205, %r193;
	add.s32 	%r1609, %r952, %r1608;
	@%p171 bra 	$L__BB0_194;
	shr.u32 	%r953, %r25, 29;
	and.b32  	%r954, %r953, 1;
	shr.u32 	%r955, %r25, 30;
	and.b32  	%r956, %r955, 1;
	shr.u32 	%r957, %r25, 31;
	add.s32 	%r958, %r954, %r956;
	add.s32 	%r959, %r958, %r957;
	add.s32 	%r1609, %r959, %r1609;
$L__BB0_194:
	setp.eq.s32 	%p172, %r1609, 3;
	mov.b64 	%rd724, 1073741824;
	@%p172 bra 	$L__BB0_196;
	shr.u64 	%rd339, %rd7, 30;
	and.b64  	%rd340, %rd339, 1;
	setp.eq.b64 	%p173, %rd340, 1;
	setp.eq.s32 	%p174, %r1609, 2;
	selp.b64 	%rd341, 1073741824, 0, %p174;
	selp.b64 	%rd724, %rd341, 0, %p173;
$L__BB0_196:
	setp.eq.s32 	%p175, %r3, 0;
	or.b64  	%rd103, %rd724, %rd100;
	mov.b32 	%r1610, 0;
	@%p175 bra 	$L__BB0_198;
	shr.u32 	%r961, %r21, 30;
	and.b32  	%r962, %r961, 1;
	shr.u32 	%r963, %r21, 31;
	add.s32 	%r964, %r962, %r963;
	{ .reg .b32 tmp; mov.b64 {tmp, %r965}, %rd692; }
	and.b32  	%r966, %r965, 1;
	add.s32 	%r1610, %r964, %r966;
$L__BB0_198:
	setp.ge.u32 	%p176, %r3, %r15;
	{ .reg .b32 tmp; mov.b64 {tmp, %r967}, %rd7; }
	and.b32  	%r211, %r967, 1;
	add.s32 	%r968, %r211, %r199;
	add.s32 	%r1611, %r968, %r1610;
	@%p176 bra 	$L__BB0_200;
	shr.u32 	%r969, %r25, 30;
	and.b32  	%r970, %r969, 1;
	shr.u32 	%r971, %r25, 31;
	{ .reg .b32 tmp; mov.b64 {tmp, %r972}, %rd693; }
	and.b32  	%r973, %r972, 1;
	add.s32 	%r974, %r970, %r971;
	add.s32 	%r975, %r974, %r973;
	add.s32 	%r1611, %r975, %r1611;
$L__BB0_200:
	setp.eq.s32 	%p177, %r1611, 3;
	mov.b64 	%rd725, 2147483648;
	@%p177 bra 	$L__BB0_202;
	shr.u64 	%rd343, %rd7, 31;
	and.b64  	%rd344, %rd343, 1;
	setp.eq.b64 	%p178, %rd344, 1;
	setp.eq.s32 	%p179, %r1611, 2;
	selp.b64 	%rd345, 2147483648, 0, %p179;
	selp.b64 	%rd725, %rd345, 0, %p178;
$L__BB0_202:
	setp.eq.s32 	%p180, %r3, 0;
	or.b64  	%rd106, %rd725, %rd103;
	mov.b32 	%r1612, 0;
	@%p180 bra 	$L__BB0_204;
	shr.u32 	%r977, %r21, 31;
	{ .reg .b32 tmp; mov.b64 {tmp, %r978}, %rd692; }
	and.b32  	%r979, %r978, 1;
	add.s32 	%r980, %r977, %r979;
	shr.u64 	%rd346, %rd692, 33;
	cvt.u32.u64 	%r981, %rd346;
	and.b32  	%r982, %r981, 1;
	add.s32 	%r1612, %r980, %r982;
$L__BB0_204:
	setp.ge.u32 	%p181, %r3, %r15;
	shr.u64 	%rd347, %rd7, 33;
	cvt.u32.u64 	%r983, %rd347;
	and.b32  	%r217, %r983, 1;
	add.s32 	%r984, %r217, %r205;
	add.s32 	%r1613, %r984, %r1612;
	@%p181 bra 	$L__BB0_206;
	shr.u32 	%r985, %r25, 31;
	{ .reg .b32 tmp; mov.b64 {tmp, %r986}, %rd693; }
	and.b32  	%r987, %r986, 1;
	shr.u64 	%rd348, %rd693, 33;
	cvt.u32.u64 	%r988, %rd348;
	and.b32  	%r989, %r988, 1;
	add.s32 	%r990, %r985, %r987;
	add.s32 	%r991, %r990, %r989;
	add.s32 	%r1613, %r991, %r1613;
$L__BB0_206:
	setp.eq.s32 	%p182, %r1613, 3;
	mov.b64 	%rd726, 4294967296;
	@%p182 bra 	$L__BB0_208;
	shr.u64 	%rd350, %rd7, 32;
	and.b64  	%rd351, %rd350, 1;
	setp.eq.b64 	%p183, %rd351, 1;
	setp.eq.s32 	%p184, %r1613, 2;
	selp.b64 	%rd352, 4294967296, 0, %p184;
	selp.b64 	%rd726, %rd352, 0, %p183;
$L__BB0_208:
	setp.eq.s32 	%p185, %r3, 0;
	or.b64  	%rd109, %rd726, %rd106;
	mov.b32 	%r1614, 0;
	@%p185 bra 	$L__BB0_210;
	{ .reg .b32 tmp; mov.b64 {tmp, %r993}, %rd692; }
	and.b32  	%r994, %r993, 1;
	shr.u64 	%rd353, %rd692, 33;
	cvt.u32.u64 	%r995, %rd353;
	and.b32  	%r996, %r995, 1;
	add.s32 	%r997, %r994, %r996;
	shr.u64 	%rd354, %rd692, 34;
	cvt.u32.u64 	%r998, %rd354;
	and.b32  	%r999, %r998, 1;
	add.s32 	%r1614, %r997, %r999;
$L__BB0_210:
	setp.ge.u32 	%p186, %r3, %r15;
	shr.u64 	%rd355, %rd7, 34;
	cvt.u32.u64 	%r1000, %rd355;
	and.b32  	%r223, %r1000, 1;
	add.s32 	%r1001, %r223, %r211;
	add.s32 	%r1615, %r1001, %r1614;
	@%p186 bra 	$L__BB0_212;
	{ .reg .b32 tmp; mov.b64 {tmp, %r1002}, %rd693; }
	and.b32  	%r1003, %r1002, 1;
	shr.u64 	%rd356, %rd693, 33;
	cvt.u32.u64 	%r1004, %rd356;
	and.b32  	%r1005, %r1004, 1;
	shr.u64 	%rd357, %rd693, 34;
	cvt.u32.u64 	%r1006, %rd357;
	and.b32  	%r1007, %r1006, 1;
	add.s32 	%r1008, %r1003, %r1005;
	add.s32 	%r1009, %r1008, %r1007;
	add.s32 	%r1615, %r1009, %r1615;
$L__BB0_212:
	setp.eq.s32 	%p187, %r1615, 3;
	mov.b64 	%rd727, 8589934592;
	@%p187 bra 	$L__BB0_214;
	and.b64  	%rd360, %rd347, 1;
	setp.eq.b64 	%p188, %rd360, 1;
	setp.eq.s32 	%p189, %r1615, 2;
	selp.b64 	%rd361, 8589934592, 0, %p189;
	selp.b64 	%rd727, %rd361, 0, %p188;
$L__BB0_214:
	setp.eq.s32 	%p190, %r3, 0;
	or.b64  	%rd112, %rd727, %rd109;
	mov.b32 	%r1616, 0;
	@%p190 bra 	$L__BB0_216;
	shr.u64 	%rd362, %rd692, 33;
	cvt.u32.u64 	%r1011, %rd362;
	and.b32  	%r1012, %r1011, 1;
	shr.u64 	%rd363, %rd692, 34;
	cvt.u32.u64 	%r1013, %rd363;
	and.b32  	%r1014, %r1013, 1;
	add.s32 	%r1015, %r1012, %r1014;
	shr.u64 	%rd364, %rd692, 35;
	cvt.u32.u64 	%r1016, %rd364;
	and.b32  	%r1017, %r1016, 1;
	add.s32 	%r1616, %r1015, %r1017;
$L__BB0_216:
	setp.ge.u32 	%p191, %r3, %r15;
	shr.u64 	%rd365, %rd7, 35;
	cvt.u32.u64 	%r1018, %rd365;
	and.b32  	%r229, %r1018, 1;
	add.s32 	%r1019, %r229, %r217;
	add.s32 	%r1617, %r1019, %r1616;
	@%p191 bra 	$L__BB0_218;
	shr.u64 	%rd366, %rd693, 33;
	cvt.u32.u64 	%r1020, %rd366;
	and.b32  	%r1021, %r1020, 1;
	shr.u64 	%rd367, %rd693, 34;
	cvt.u32.u64 	%r1022, %rd367;
	and.b32  	%r1023, %r1022, 1;
	shr.u64 	%rd368, %rd693, 35;
	cvt.u32.u64 	%r1024, %rd368;
	and.b32  	%r1025, %r1024, 1;
	add.s32 	%r1026, %r1021, %r1023;
	add.s32 	%r1027, %r1026, %r1025;
	add.s32 	%r1617, %r1027, %r1617;
$L__BB0_218:
	setp.eq.s32 	%p192, %r1617, 3;
	mov.b64 	%rd728, 17179869184;
	@%p192 bra 	$L__BB0_220;
	and.b64  	%rd371, %rd355, 1;
	setp.eq.b64 	%p193, %rd371, 1;
	setp.eq.s32 	%p194, %r1617, 2;
	selp.b64 	%rd372, 17179869184, 0, %p194;
	selp.b64 	%rd728, %rd372, 0, %p193;
$L__BB0_220:
	setp.eq.s32 	%p195, %r3, 0;
	or.b64  	%rd115, %rd728, %rd112;
	mov.b32 	%r1618, 0;
	@%p195 bra 	$L__BB0_222;
	shr.u64 	%rd373, %rd692, 34;
	cvt.u32.u64 	%r1029, %rd373;
	and.b32  	%r1030, %r1029, 1;
	shr.u64 	%rd374, %rd692, 35;
	cvt.u32.u64 	%r1031, %rd374;
	and.b32  	%r1032, %r1031, 1;
	add.s32 	%r1033, %r1030, %r1032;
	shr.u64 	%rd375, %rd692, 36;
	cvt.u32.u64 	%r1034, %rd375;
	and.b32  	%r1035, %r1034, 1;
	add.s32 	%r1618, %r1033, %r1035;
$L__BB0_222:
	setp.ge.u32 	%p196, %r3, %r15;
	shr.u64 	%rd376, %rd7, 36;
	cvt.u32.u64 	%r1036, %rd376;
	and.b32  	%r235, %r1036, 1;
	add.s32 	%r1037, %r235, %r223;
	add.s32 	%r1619, %r1037, %r1618;
	@%p196 bra 	$L__BB0_224;
	shr.u64 	%rd377, %rd693, 34;
	cvt.u32.u64 	%r1038, %rd377;
	and.b32  	%r1039, %r1038, 1;
	shr.u64 	%rd378, %rd693, 35;
	cvt.u32.u64 	%r1040, %rd378;
	and.b32  	%r1041, %r1040, 1;
	shr.u64 	%rd379, %rd693, 36;
	cvt.u32.u64 	%r1042, %rd379;
	and.b32  	%r1043, %r1042, 1;
	add.s32 	%r1044, %r1039, %r1041;
	add.s32 	%r1045, %r1044, %r1043;
	add.s32 	%r1619, %r1045, %r1619;
$L__BB0_224:
	setp.eq.s32 	%p197, %r1619, 3;
	mov.b64 	%rd729, 34359738368;
	@%p197 bra 	$L__BB0_226;
	and.b64  	%rd382, %rd365, 1;
	setp.eq.b64 	%p198, %rd382, 1;
	setp.eq.s32 	%p199, %r1619, 2;
	selp.b64 	%rd383, 34359738368, 0, %p199;
	selp.b64 	%rd729, %rd383, 0, %p198;
$L__BB0_226:
	setp.eq.s32 	%p200, %r3, 0;
	or.b64  	%rd118, %rd729, %rd115;
	mov.b32 	%r1620, 0;
	@%p200 bra 	$L__BB0_228;
	shr.u64 	%rd384, %rd692, 35;
	cvt.u32.u64 	%r1047, %rd384;
	and.b32  	%r1048, %r1047, 1;
	shr.u64 	%rd385, %rd692, 36;
	cvt.u32.u64 	%r1049, %rd385;
	and.b32  	%r1050, %r1049, 1;
	add.s32 	%r1051, %r1048, %r1050;
	shr.u64 	%rd386, %rd692, 37;
	cvt.u32.u64 	%r1052, %rd386;
	and.b32  	%r1053, %r1052, 1;
	add.s32 	%r1620, %r1051, %r1053;
$L__BB0_228:
	setp.ge.u32 	%p201, %r3, %r15;
	shr.u64 	%rd387, %rd7, 37;
	cvt.u32.u64 	%r1054, %rd387;
	and.b32  	%r241, %r1054, 1;
	add.s32 	%r1055, %r241, %r229;
	add.s32 	%r1621, %r1055, %r1620;
	@%p201 bra 	$L__BB0_230;
	shr.u64 	%rd388, %rd693, 35;
	cvt.u32.u64 	%r1056, %rd388;
	and.b32  	%r1057, %r1056, 1;
	shr.u64 	%rd389, %rd693, 36;
	cvt.u32.u64 	%r1058, %rd389;
	and.b32  	%r1059, %r1058, 1;
	shr.u64 	%rd390, %rd693, 37;
	cvt.u32.u64 	%r1060, %rd390;
	and.b32  	%r1061, %r1060, 1;
	add.s32 	%r1062, %r1057, %r1059;
	add.s32 	%r1063, %r1062, %r1061;
	add.s32 	%r1621, %r1063, %r1621;
$L__BB0_230:
	setp.eq.s32 	%p202, %r1621, 3;
	mov.b64 	%rd730, 68719476736;
	@%p202 bra 	$L__BB0_232;
	and.b64  	%rd393, %rd376, 1;
	setp.eq.b64 	%p203, %rd393, 1;
	setp.eq.s32 	%p204, %r1621, 2;
	selp.b64 	%rd394, 68719476736, 0, %p204;
	selp.b64 	%rd730, %rd394, 0, %p203;
$L__BB0_232:
	setp.eq.s32 	%p205, %r3, 0;
	or.b64  	%rd121, %rd730, %rd118;
	mov.b32 	%r1622, 0;
	@%p205 bra 	$L__BB0_234;
	shr.u64 	%rd395, %rd692, 36;
	cvt.u32.u64 	%r1065, %rd395;
	and.b32  	%r1066, %r1065, 1;
	shr.u64 	%rd396, %rd692, 37;
	cvt.u32.u64 	%r1067, %rd396;
	and.b32  	%r1068, %r1067, 1;
	add.s32 	%r1069, %r1066, %r1068;
	shr.u64 	%rd397, %rd692, 38;
	cvt.u32.u64 	%r1070, %rd397;
	and.b32  	%r1071, %r1070, 1;
	add.s32 	%r1622, %r1069, %r1071;
$L__BB0_234:
	setp.ge.u32 	%p206, %r3, %r15;
	shr.u64 	%rd398, %rd7, 38;
	cvt.u32.u64 	%r1072, %rd398;
	and.b32  	%r247, %r1072, 1;
	add.s32 	%r1073, %r247, %r235;
	add.s32 	%r1623, %r1073, %r1622;
	@%p206 bra 	$L__BB0_236;
	shr.u64 	%rd399, %rd693, 36;
	cvt.u32.u64 	%r1074, %rd399;
	and.b32  	%r1075, %r1074, 1;
	shr.u64 	%rd400, %rd693, 37;
	cvt.u32.u64 	%r1076, %rd400;
	and.b32  	%r1077, %r1076, 1;
	shr.u64 	%rd401, %rd693, 38;
	cvt.u32.u64 	%r1078, %rd401;
	and.b32  	%r1079, %r1078, 1;
	add.s32 	%r1080, %r1075, %r1077;
	add.s32 	%r1081, %r1080, %r1079;
	add.s32 	%r1623, %r1081, %r1623;
$L__BB0_236:
	setp.eq.s32 	%p207, %r1623, 3;
	mov.b64 	%rd731, 137438953472;
	@%p207 bra 	$L__BB0_238;
	and.b64  	%rd404, %rd387, 1;
	setp.eq.b64 	%p208, %rd404, 1;
	setp.eq.s32 	%p209, %r1623, 2;
	selp.b64 	%rd405, 137438953472, 0, %p209;
	selp.b64 	%rd731, %rd405, 0, %p208;
$L__BB0_238:
	setp.eq.s32 	%p210, %r3, 0;
	or.b64  	%rd124, %rd731, %rd121;
	mov.b32 	%r1624, 0;
	@%p210 bra 	$L__BB0_240;
	shr.u64 	%rd406, %rd692, 37;
	cvt.u32.u64 	%r1083, %rd406;
	and.b32  	%r1084, %r1083, 1;
	shr.u64 	%rd407, %rd692, 38;
	cvt.u32.u64 	%r1085, %rd407;
	and.b32  	%r1086, %r1085, 1;
	add.s32 	%r1087, %r1084, %r1086;
	shr.u64 	%rd408, %rd692, 39;
	cvt.u32.u64 	%r1088, %rd408;
	and.b32  	%r1089, %r1088, 1;
	add.s32 	%r1624, %r1087, %r1089;
$L__BB0_240:
	setp.ge.u32 	%p211, %r3, %r15;
	shr.u64 	%rd409, %rd7, 39;
	cvt.u32.u64 	%r1090, %rd409;
	and.b32  	%r253, %r1090, 1;
	add.s32 	%r1091, %r253, %r241;
	add.s32 	%r1625, %r1091, %r1624;
	@%p211 bra 	$L__BB0_242;
	shr.u64 	%rd410, %rd693, 37;
	cvt.u32.u64 	%r1092, %rd410;
	and.b32  	%r1093, %r1092, 1;
	shr.u64 	%rd411, %rd693, 38;
	cvt.u32.u64 	%r1094, %rd411;
	and.b32  	%r1095, %r1094, 1;
	shr.u64 	%rd412, %rd693, 39;
	cvt.u32.u64 	%r1096, %rd412;
	and.b32  	%r1097, %r1096, 1;
	add.s32 	%r1098, %r1093, %r1095;
	add.s32 	%r1099, %r1098, %r1097;
	add.s32 	%r1625, %r1099, %r1625;
$L__BB0_242:
	setp.eq.s32 	%p212, %r1625, 3;
	mov.b64 	%rd732, 274877906944;
	@%p212 bra 	$L__BB0_244;
	and.b64  	%rd415, %rd398, 1;
	setp.eq.b64 	%p213, %rd415, 1;
	setp.eq.s32 	%p214, %r1625, 2;
	selp.b64 	%rd416, 274877906944, 0, %p214;
	selp.b64 	%rd732, %rd416, 0, %p213;
$L__BB0_244:
	setp.eq.s32 	%p215, %r3, 0;
	or.b64  	%rd127, %rd732, %rd124;
	mov.b32 	%r1626, 0;
	@%p215 bra 	$L__BB0_246;
	shr.u64 	%rd417, %rd692, 38;
	cvt.u32.u64 	%r1101, %rd417;
	and.b32  	%r1102, %r1101, 1;
	shr.u64 	%rd418, %rd692, 39;
	cvt.u32.u64 	%r1103, %rd418;
	and.b32  	%r1104, %r1103, 1;
	add.s32 	%r1105, %r1102, %r1104;
	shr.u64 	%rd419, %rd692, 40;
	cvt.u32.u64 	%r1106, %rd419;
	and.b32  	%r1107, %r1106, 1;
	add.s32 	%r1626, %r1105, %r1107;
$L__BB0_246:
	setp.ge.u32 	%p216, %r3, %r15;
	shr.u64 	%rd420, %rd7, 40;
	cvt.u32.u64 	%r1108, %rd420;
	and.b32  	%r259, %r1108, 1;
	add.s32 	%r1109, %r259, %r247;
	add.s32 	%r1627, %r1109, %r1626;
	@%p216 bra 	$L__BB0_248;
	shr.u64 	%rd421, %rd693, 38;
	cvt.u32.u64 	%r1110, %rd421;
	and.b32  	%r1111, %r1110, 1;
	shr.u64 	%rd422, %rd693, 39;
	cvt.u32.u64 	%r1112, %rd422;
	and.b32  	%r1113, %r1112, 1;
	shr.u64 	%rd423, %rd693, 40;
	cvt.u32.u64 	%r1114, %rd423;
	and.b32  	%r1115, %r1114, 1;
	add.s32 	%r1116, %r1111, %r1113;
	add.s32 	%r1117, %r1116, %r1115;
	add.s32 	%r1627, %r1117, %r1627;
$L__BB0_248:
	setp.eq.s32 	%p217, %r1627, 3;
	mov.b64 	%rd733, 549755813888;
	@%p217 bra 	$L__BB0_250;
	and.b64  	%rd426, %rd409, 1;
	setp.eq.b64 	%p218, %rd426, 1;
	setp.eq.s32 	%p219, %r1627, 2;
	selp.b64 	%rd427, 549755813888, 0, %p219;
	selp.b64 	%rd733, %rd427, 0, %p218;
$L__BB0_250:
	setp.eq.s32 	%p220, %r3, 0;
	or.b64  	%rd130, %rd733, %rd127;
	mov.b32 	%r1628, 0;
	@%p220 bra 	$L__BB0_252;
	shr.u64 	%rd428, %rd692, 39;
	cvt.u32.u64 	%r1119, %rd428;
	and.b32  	%r1120, %r1119, 1;
	shr.u64 	%rd429, %rd692, 40;
	cvt.u32.u64 	%r1121, %rd429;
	and.b32  	%r1122, %r1121, 1;
	add.s32 	%r1123, %r1120, %r1122;
	shr.u64 	%rd430, %rd692, 41;
	cvt.u32.u64 	%r1124, %rd430;
	and.b32  	%r1125, %r1124, 1;
	add.s32 	%r1628, %r1123, %r1125;
$L__BB0_252:
	setp.ge.u32 	%p221, %r3, %r15;
	shr.u64 	%rd431, %rd7, 41;
	cvt.u32.u64 	%r1126, %rd431;
	and.b32  	%r265, %r1126, 1;
	add.s32 	%r1127, %r265, %r253;
	add.s32 	%r1629, %r1127, %r1628;
	@%p221 bra 	$L__BB0_254;
	shr.u64 	%rd432, %rd693, 39;
	cvt.u32.u64 	%r1128, %rd432;
	and.b32  	%r1129, %r1128, 1;
	shr.u64 	%rd433, %rd693, 40;
	cvt.u32.u64 	%r1130, %rd433;
	and.b32  	%r1131, %r1130, 1;
	shr.u64 	%rd434, %rd693, 41;
	cvt.u32.u64 	%r1132, %rd434;
	and.b32  	%r1133, %r1132, 1;
	add.s32 	%r1134, %r1129, %r1131;
	add.s32 	%r1135, %r1134, %r1133;
	add.s32 	%r1629, %r1135, %r1629;
$L__BB0_254:
	setp.eq.s32 	%p222, %r1629, 3;
	mov.b64 	%rd734, 1099511627776;
	@%p222 bra 	$L__BB0_256;
	and.b64  	%rd437, %rd420, 1;
	setp.eq.b64 	%p223, %rd437, 1;
	setp.eq.s32 	%p224, %r1629, 2;
	selp.b64 	%rd438, 1099511627776, 0, %p224;
	selp.b64 	%rd734, %rd438, 0, %p223;
$L__BB0_256:
	setp.eq.s32 	%p225, %r3, 0;
	or.b64  	%rd133, %rd734, %rd130;
	mov.b32 	%r1630, 0;
	@%p225 bra 	$L__BB0_258;
	shr.u64 	%rd439, %rd692, 40;
	cvt.u32.u64 	%r1137, %rd439;
	and.b32  	%r1138, %r1137, 1;
	shr.u64 	%rd440, %rd692, 41;
	cvt.u32.u64 	%r1139, %rd440;
	and.b32  	%r1140, %r1139, 1;
	add.s32 	%r1141, %r1138, %r1140;
	shr.u64 	%rd441, %rd692, 42;
	cvt.u32.u64 	%r1142, %rd441;
	and.b32  	%r1143, %r1142, 1;
	add.s32 	%r1630, %r1141, %r1143;
$L__BB0_258:
	setp.ge.u32 	%p226, %r3, %r15;
	shr.u64 	%rd442, %rd7, 42;
	cvt.u32.u64 	%r1144, %rd442;
	and.b32  	%r271, %r1144, 1;
	add.s32 	%r1145, %r271, %r259;
	add.s32 	%r1631, %r1145, %r1630;
	@%p226 bra 	$L__BB0_260;
	shr.u64 	%rd443, %rd693, 40;
	cvt.u32.u64 	%r1146, %rd443;
	and.b32  	%r1147, %r1146, 1;
	shr.u64 	%rd444, %rd693, 41;
	cvt.u32.u64 	%r1148, %rd444;
	and.b32  	%r1149, %r1148, 1;
	shr.u64 	%rd445, %rd693, 42;
	cvt.u32.u64 	%r1150, %rd445;
	and.b32  	%r1151, %r1150, 1;
	add.s32 	%r1152, %r1147, %r1149;
	add.s32 	%r1153, %r1152, %r1151;
	add.s32 	%r1631, %r1153, %r1631;
$L__BB0_260:
	setp.eq.s32 	%p227, %r1631, 3;
	mov.b64 	%rd735, 2199023255552;
	@%p227 bra 	$L__BB0_262;
	and.b64  	%rd448, %rd431, 1;
	setp.eq.b64 	%p228, %rd448, 1;
	setp.eq.s32 	%p229, %r1631, 2;
	selp.b64 	%rd449, 2199023255552, 0, %p229;
	selp.b64 	%rd735, %rd449, 0, %p228;
$L__BB0_262:
	setp.eq.s32 	%p230, %r3, 0;
	or.b64  	%rd136, %rd735, %rd133;
	mov.b32 	%r1632, 0;
	@%p230 bra 	$L__BB0_264;
	shr.u64 	%rd450, %rd692, 41;
	cvt.u32.u64 	%r1155, %rd450;
	and.b32  	%r1156, %r1155, 1;
	shr.u64 	%rd451, %rd692, 42;
	cvt.u32.u64 	%r1157, %rd451;
	and.b32  	%r1158, %r1157, 1;
	add.s32 	%r1159, %r1156, %r1158;
	shr.u64 	%rd452, %rd692, 43;
	cvt.u32.u64 	%r1160, %rd452;
	and.b32  	%r1161, %r1160, 1;
	add.s32 	%r1632, %r1159, %r1161;
$L__BB0_264:
	setp.ge.u32 	%p231, %r3, %r15;
	shr.u64 	%rd453, %rd7, 43;
	cvt.u32.u64 	%r1162, %rd453;
	and.b32  	%r277, %r1162, 1;
	add.s32 	%r1163, %r277, %r265;
	add.s32 	%r1633, %r1163, %r1632;
	@%p231 bra 	$L__BB0_266;
	shr.u64 	%rd454, %rd693, 41;
	cvt.u32.u64 	%r1164, %rd454;
	and.b32  	%r1165, %r1164, 1;
	shr.u64 	%rd455, %rd693, 42;
	cvt.u32.u64 	%r1166, %rd455;
	and.b32  	%r1167, %r1166, 1;
	shr.u64 	%rd456, %rd693, 43;
	cvt.u32.u64 	%r1168, %rd456;
	and.b32  	%r1169, %r1168, 1;
	add.s32 	%r1170, %r1165, %r1167;
	add.s32 	%r1171, %r1170, %r1169;
	add.s32 	%r1633, %r1171, %r1633;
$L__BB0_266:
	setp.eq.s32 	%p232, %r1633, 3;
	mov.b64 	%rd736, 4398046511104;
	@%p232 bra 	$L__BB0_268;
	and.b64  	%rd459, %rd442, 1;
	setp.eq.b64 	%p233, %rd459, 1;
	setp.eq.s32 	%p234, %r1633, 2;
	selp.b64 	%rd460, 4398046511104, 0, %p234;
	selp.b64 	%rd736, %rd460, 0, %p233;
$L__BB0_268:
	setp.eq.s32 	%p235, %r3, 0;
	or.b64  	%rd139, %rd736, %rd136;
	mov.b32 	%r1634, 0;
	@%p235 bra 	$L__BB0_270;
	shr.u64 	%rd461, %rd692, 42;
	cvt.u32.u64 	%r1173, %rd461;
	and.b32  	%r1174, %r1173, 1;
	shr.u64 	%rd462, %rd692, 43;
	cvt.u32.u64 	%r1175, %rd462;
	and.b32  	%r1176, %r1175, 1;
	add.s32 	%r1177, %r1174, %r1176;
	shr.u64 	%rd463, %rd692, 44;
	cvt.u32.u64 	%r1178, %rd463;
	and.b32  	%r1179, %r1178, 1;
	add.s32 	%r1634, %r1177, %r1179;
$L__BB0_270:
	setp.ge.u32 	%p236, %r3, %r15;
	shr.u64 	%rd464, %rd7, 44;
	cvt.u32.u64 	%r1180, %rd464;
	and.b32  	%r283, %r1180, 1;
	add.s32 	%r1181, %r283, %r271;
	add.s32 	%r1635, %r1181, %r1634;
	@%p236 bra 	$L__BB0_272;
	shr.u64 	%rd465, %rd693, 42;
	cvt.u32.u64 	%r1182, %rd465;
	and.b32  	%r1183, %r1182, 1;
	shr.u64 	%rd466, %rd693, 43;
	cvt.u32.u64 	%r1184, %rd466;
	and.b32  	%r1185, %r1184, 1;
	shr.u64 	%rd467, %rd693, 44;
	cvt.u32.u64 	%r1186, %rd467;
	and.b32  	%r1187, %r1186, 1;
	add.s32 	%r1188, %r1183, %r1185;
	add.s32 	%r1189, %r1188, %r1187;
	add.s32 	%r1635, %r1189, %r1635;
$L__BB0_272:
	setp.eq.s32 	%p237, %r1635, 3;
	mov.b64 	%rd737, 8796093022208;
	@%p237 bra 	$L__BB0_274;
	and.b64  	%rd470, %rd453, 1;
	setp.eq.b64 	%p238, %rd470, 1;
	setp.eq.s32 	%p239, %r1635, 2;
	selp.b64 	%rd471, 8796093022208, 0, %p239;
	selp.b64 	%rd737, %rd471, 0, %p238;
$L__BB0_274:
	setp.eq.s32 	%p240, %r3, 0;
	or.b64  	%rd142, %rd737, %rd139;
	mov.b32 	%r1636, 0;
	@%p240 bra 	$L__BB0_276;
	shr.u64 	%rd472, %rd692, 43;
	cvt.u32.u64 	%r1191, %rd472;
	and.b32  	%r1192, %r1191, 1;
	shr.u64 	%rd473, %rd692, 44;
	cvt.u32.u64 	%r1193, %rd473;
	and.b32  	%r1194, %r1193, 1;
	add.s32 	%r1195, %r1192, %r1194;
	shr.u64 	%rd474, %rd692, 45;
	cvt.u32.u64 	%r1196, %rd474;
	and.b32  	%r1197, %r1196, 1;
	add.s32 	%r1636, %r1195, %r1197;
$L__BB0_276:
	setp.ge.u32 	%p241, %r3, %r15;
	shr.u64 	%rd475, %rd7, 45;
	cvt.u32.u64 	%r1198, %rd475;
	and.b32  	%r289, %r1198, 1;
	add.s32 	%r1199, %r289, %r277;
	add.s32 	%r1637, %r1199, %r1636;
	@%p241 bra 	$L__BB0_278;
	shr.u64 	%rd476, %rd693, 43;
	cvt.u32.u64 	%r1200, %rd476;
	and.b32  	%r1201, %r1200, 1;
	shr.u64 	%rd477, %rd693, 44;
	cvt.u32.u64 	%r1202, %rd477;
	and.b32  	%r1203, %r1202, 1;
	shr.u64 	%rd478, %rd693, 45;
	cvt.u32.u64 	%r1204, %rd478;
	and.b32  	%r1205, %r1204, 1;
	add.s32 	%r1206, %r1201, %r1203;
	add.s32 	%r1207, %r1206, %r1205;
	add.s32 	%r1637, %r1207, %r1637;
$L__BB0_278:
	setp.eq.s32 	%p242, %r1637, 3;
	mov.b64 	%rd738, 17592186044416;
	@%p242 bra 	$L__BB0_280;
	and.b64  	%rd481, %rd464, 1;
	setp.eq.b64 	%p243, %rd481, 1;
	setp.eq.s32 	%p244, %r1637, 2;
	selp.b64 	%rd482, 17592186044416, 0, %p244;
	selp.b64 	%rd738, %rd482, 0, %p243;
$L__BB0_280:
	setp.eq.s32 	%p245, %r3, 0;
	or.b64  	%rd145, %rd738, %rd142;
	mov.b32 	%r1638, 0;
	@%p245 bra 	$L__BB0_282;
	shr.u64 	%rd483, %rd692, 44;
	cvt.u32.u64 	%r1209, %rd483;
	and.b32  	%r1210, %r1209, 1;
	shr.u64 	%rd484, %rd692, 45;
	cvt.u32.u64 	%r1211, %rd484;
	and.b32  	%r1212, %r1211, 1;
	add.s32 	%r1213, %r1210, %r1212;
	shr.u64 	%rd485, %rd692, 46;
	cvt.u32.u64 	%r1214, %rd485;
	and.b32  	%r1215, %r1214, 1;
	add.s32 	%r1638, %r1213, %r1215;
$L__BB0_282:
	setp.ge.u32 	%p246, %r3, %r15;
	shr.u64 	%rd486, %rd7, 46;
	cvt.u32.u64 	%r1216, %rd486;
	and.b32  	%r295, %r1216, 1;
	add.s32 	%r1217, %r295, %r283;
	add.s32 	%r1639, %r1217, %r1638;
	@%p246 bra 	$L__BB0_284;
	shr.u64 	%rd487, %rd693, 44;
	cvt.u32.u64 	%r1218, %rd487;
	and.b32  	%r1219, %r1218, 1;
	shr.u64 	%rd488, %rd693, 45;
	cvt.u32.u64 	%r1220, %rd488;
	and.b32  	%r1221, %r1220, 1;
	shr.u64 	%rd489, %rd693, 46;
	cvt.u32.u64 	%r1222, %rd489;
	and.b32  	%r1223, %r1222, 1;
	add.s32 	%r1224, %r1219, %r1221;
	add.s32 	%r1225, %r1224, %r1223;
	add.s32 	%r1639, %r1225, %r1639;
$L__BB0_284:
	setp.eq.s32 	%p247, %r1639, 3;
	mov.b64 	%rd739, 35184372088832;
	@%p247 bra 	$L__BB0_286;
	and.b64  	%rd492, %rd475, 1;
	setp.eq.b64 	%p248, %rd492, 1;
	setp.eq.s32 	%p249, %r1639, 2;
	selp.b64 	%rd493, 35184372088832, 0, %p249;
	selp.b64 	%rd739, %rd493, 0, %p248;
$L__BB0_286:
	setp.eq.s32 	%p250, %r3, 0;
	or.b64  	%rd148, %rd739, %rd145;
	mov.b32 	%r1640, 0;
	@%p250 bra 	$L__BB0_288;
	shr.u64 	%rd494, %rd692, 45;
	cvt.u32.u64 	%r1227, %rd494;
	and.b32  	%r1228, %r1227, 1;
	shr.u64 	%rd495, %rd692, 46;
	cvt.u32.u64 	%r1229, %rd495;
	and.b32  	%r1230, %r1229, 1;
	add.s32 	%r1231, %r1228, %r1230;
	shr.u64 	%rd496, %rd692, 47;
	cvt.u32.u64 	%r1232, %rd496;
	and.b32  	%r1233, %r1232, 1;
	add.s32 	%r1640, %r1231, %r1233;
$L__BB0_288:
	setp.ge.u32 	%p251, %r3, %r15;
	shr.u64 	%rd497, %rd7, 47;
	cvt.u32.u64 	%r1234, %rd497;
	and.b32  	%r301, %r1234, 1;
	add.s32 	%r1235, %r301, %r289;
	add.s32 	%r1641, %r1235, %r1640;
	@%p251 bra 	$L__BB0_290;
	shr.u64 	%rd498, %rd693, 45;
	cvt.u32.u64 	%r1236, %rd498;
	and.b32  	%r1237, %r1236, 1;
	shr.u64 	%rd499, %rd693, 46;
	cvt.u32.u64 	%r1238, %rd499;
	and.b32  	%r1239, %r1238, 1;
	shr.u64 	%rd500, %rd693, 47;
	cvt.u32.u64 	%r1240, %rd500;
	and.b32  	%r1241, %r1240, 1;
	add.s32 	%r1242, %r1237, %r1239;
	add.s32 	%r1243, %r1242, %r1241;
	add.s32 	%r1641, %r1243, %r1641;
$L__BB0_290:
	setp.eq.s32 	%p252, %r1641, 3;
	mov.b64 	%rd740, 70368744177664;
	@%p252 bra 	$L__BB0_292;
	and.b64  	%rd503, %rd486, 1;
	setp.eq.b64 	%p253, %rd503, 1;
	setp.eq.s32 	%p254, %r1641, 2;
	selp.b64 	%rd504, 70368744177664, 0, %p254;
	selp.b64 	%rd740, %rd504, 0, %p253;
$L__BB0_292:
	setp.eq.s32 	%p255, %r3, 0;
	or.b64  	%rd151, %rd740, %rd148;
	mov.b32 	%r1642, 0;
	@%p255 bra 	$L__BB0_294;
	shr.u64 	%rd505, %rd692, 46;
	cvt.u32.u64 	%r1245, %rd505;
	and.b32  	%r1246, %r1245, 1;
	shr.u64 	%rd506, %rd692, 47;
	cvt.u32.u64 	%r1247, %rd506;
	and.b32  	%r1248, %r1247, 1;
	add.s32 	%r1249, %r1246, %r1248;
	shr.u64 	%rd507, %rd692, 48;
	cvt.u32.u64 	%r1250, %rd507;
	and.b32  	%r1251, %r1250, 1;
	add.s32 	%r1642, %r1249, %r1251;
$L__BB0_294:
	setp.ge.u32 	%p256, %r3, %r15;
	shr.u64 	%rd508, %rd7, 48;
	cvt.u32.u64 	%r1252, %rd508;
	and.b32  	%r307, %r1252, 1;
	add.s32 	%r1253, %r307, %r295;
	add.s32 	%r1643, %r1253, %r1642;
	@%p256 bra 	$L__BB0_296;
	shr.u64 	%rd509, %rd693, 46;
	cvt.u32.u64 	%r1254, %rd509;
	and.b32  	%r1255, %r1254, 1;
	shr.u64 	%rd510, %rd693, 47;
	cvt.u32.u64 	%r1256, %rd510;
	and.b32  	%r1257, %r1256, 1;
	shr.u64 	%rd511, %rd693, 48;
	cvt.u32.u64 	%r1258, %rd511;
	and.b32  	%r1259, %r1258, 1;
	add.s32 	%r1260, %r1255, %r1257;
	add.s32 	%r1261, %r1260, %r1259;
	add.s32 	%r1643, %r1261, %r1643;
$L__BB0_296:
	setp.eq.s32 	%p257, %r1643, 3;
	mov.b64 	%rd741, 140737488355328;
	@%p257 bra 	$L__BB0_298;
	and.b64  	%rd514, %rd497, 1;
	setp.eq.b64 	%p258, %rd514, 1;
	setp.eq.s32 	%p259, %r1643, 2;
	selp.b64 	%rd515, 140737488355328, 0, %p259;
	selp.b64 	%rd741, %rd515, 0, %p258;
$L__BB0_298:
	setp.eq.s32 	%p260, %r3, 0;
	or.b64  	%rd154, %rd741, %rd151;
	mov.b32 	%r1644, 0;
	@%p260 bra 	$L__BB0_300;
	shr.u64 	%rd516, %rd692, 47;
	cvt.u32.u64 	%r1263, %rd516;
	and.b32  	%r1264, %r1263, 1;
	shr.u64 	%rd517, %rd692, 48;
	cvt.u32.u64 	%r1265, %rd517;
	and.b32  	%r1266, %r1265, 1;
	add.s32 	%r1267, %r1264, %r1266;
	shr.u64 	%rd518, %rd692, 49;
	cvt.u32.u64 	%r1268, %rd518;
	and.b32  	%r1269, %r1268, 1;
	add.s32 	%r1644, %r1267, %r1269;
$L__BB0_300:
	setp.ge.u32 	%p261, %r3, %r15;
	shr.u64 	%rd519, %rd7, 49;
	cvt.u32.u64 	%r1270, %rd519;
	and.b32  	%r313, %r1270, 1;
	add.s32 	%r1271, %r313, %r301;
	add.s32 	%r1645, %r1271, %r1644;
	@%p261 bra 	$L__BB0_302;
	shr.u64 	%rd520, %rd693, 47;
	cvt.u32.u64 	%r1272, %rd520;
	and.b32  	%r1273, %r1272, 1;
	shr.u64 	%rd521, %rd693, 48;
	cvt.u32.u64 	%r1274, %rd521;
	and.b32  	%r1275, %r1274, 1;
	shr.u64 	%rd522, %rd693, 49;
	cvt.u32.u64 	%r1276, %rd522;
	and.b32  	%r1277, %r1276, 1;
	add.s32 	%r1278, %r1273, %r1275;
	add.s32 	%r1279, %r1278, %r1277;
	add.s32 	%r1645, %r1279, %r1645;
$L__BB0_302:
	setp.eq.s32 	%p262, %r1645, 3;
	mov.b64 	%rd742, 281474976710656;
	@%p262 bra 	$L__BB0_304;
	and.b64  	%rd525, %rd508, 1;
	setp.eq.b64 	%p263, %rd525, 1;
	setp.eq.s32 	%p264, %r1645, 2;
	selp.b64 	%rd526, 281474976710656, 0, %p264;
	selp.b64 	%rd742, %rd526, 0, %p263;
$L__BB0_304:
	setp.eq.s32 	%p265, %r3, 0;
	or.b64  	%rd157, %rd742, %rd154;
	mov.b32 	%r1646, 0;
	@%p265 bra 	$L__BB0_306;
	shr.u64 	%rd527, %rd692, 48;
	cvt.u32.u64 	%r1281, %rd527;
	and.b32  	%r1282, %r1281, 1;
	shr.u64 	%rd528, %rd692, 49;
	cvt.u32.u64 	%r1283, %rd528;
	and.b32  	%r1284, %r1283, 1;
	add.s32 	%r1285, %r1282, %r1284;
	shr.u64 	%rd529, %rd692, 50;
	cvt.u32.u64 	%r1286, %rd529;
	and.b32  	%r1287, %r1286, 1;
	add.s32 	%r1646, %r1285, %r1287;
$L__BB0_306:
	setp.ge.u32 	%p266, %r3, %r15;
	shr.u64 	%rd530, %rd7, 50;
	cvt.u32.u64 	%r1288, %rd530;
	and.b32  	%r319, %r1288, 1;
	add.s32 	%r1289, %r319, %r307;
	add.s32 	%r1647, %r1289, %r1646;
	@%p266 bra 	$L__BB0_308;
	shr.u64 	%rd531, %rd693, 48;
	cvt.u32.u64 	%r1290, %rd531;
	and.b32  	%r1291, %r1290, 1;
	shr.u64 	%rd532, %rd693, 49;
	cvt.u32.u64 	%r1292, %rd532;
	and.b32  	%r1293, %r1292, 1;
	shr.u64 	%rd533, %rd693, 50;
	cvt.u32.u64 	%r1294, %rd533;
	and.b32  	%r1295, %r1294, 1;
	add.s32 	%r1296, %r1291, %r1293;
	add.s32 	%r1297, %r1296, %r1295;
	add.s32 	%r1647, %r1297, %r1647;
$L__BB0_308:
	setp.eq.s32 	%p267, %r1647, 3;
	mov.b64 	%rd743, 562949953421312;
	@%p267 bra 	$L__BB0_310;
	and.b64  	%rd536, %rd519, 1;
	setp.eq.b64 	%p268, %rd536, 1;
	setp.eq.s32 	%p269, %r1647, 2;
	selp.b64 	%rd537, 562949953421312, 0, %p269;
	selp.b64 	%rd743, %rd537, 0, %p268;
$L__BB0_310:
	setp.eq.s32 	%p270, %r3, 0;
	or.b64  	%rd160, %rd743, %rd157;
	mov.b32 	%r1648, 0;
	@%p270 bra 	$L__BB0_312;
	shr.u64 	%rd538, %rd692, 49;
	cvt.u32.u64 	%r1299, %rd538;
	and.b32  	%r1300, %r1299, 1;
	shr.u64 	%rd539, %rd692, 50;
	cvt.u32.u64 	%r1301, %rd539;
	and.b32  	%r1302, %r1301, 1;
	add.s32 	%r1303, %r1300, %r1302;
	shr.u64 	%rd540, %rd692, 51;
	cvt.u32.u64 	%r1304, %rd540;
	and.b32  	%r1305, %r1304, 1;
	add.s32 	%r1648, %r1303, %r1305;
$L__BB0_312:
	setp.ge.u32 	%p271, %r3, %r15;
	shr.u64 	%rd541, %rd7, 51;
	cvt.u32.u64 	%r1306, %rd541;
	and.b32  	%r325, %r1306, 1;
	add.s32 	%r1307, %r325, %r313;
	add.s32 	%r1649, %r1307, %r1648;
	@%p271 bra 	$L__BB0_314;
	shr.u64 	%rd542, %rd693, 49;
	cvt.u32.u64 	%r1308, %rd542;
	and.b32  	%r1309, %r1308, 1;
	shr.u64 	%rd543, %rd693, 50;
	cvt.u32.u64 	%r1310, %rd543;
	and.b32  	%r1311, %r1310, 1;
	shr.u64 	%rd544, %rd693, 51;
	cvt.u32.u64 	%r1312, %rd544;
	and.b32  	%r1313, %r1312, 1;
	add.s32 	%r1314, %r1309, %r1311;
	add.s32 	%r1315, %r1314, %r1313;
	add.s32 	%r1649, %r1315, %r1649;
$L__BB0_314:
	setp.eq.s32 	%p272, %r1649, 3;
	mov.b64 	%rd744, 1125899906842624;
	@%p272 bra 	$L__BB0_316;
	and.b64  	%rd547, %rd530, 1;
	setp.eq.b64 	%p273, %rd547, 1;
	setp.eq.s32 	%p274, %r1649, 2;
	selp.b64 	%rd548, 1125899906842624, 0, %p274;
	selp.b64 	%rd744, %rd548, 0, %p273;
$L__BB0_316:
	setp.eq.s32 	%p275, %r3, 0;
	or.b64  	%rd163, %rd744, %rd160;
	mov.b32 	%r1650, 0;
	@%p275 bra 	$L__BB0_318;
	shr.u64 	%rd549, %rd692, 50;
	cvt.u32.u64 	%r1317, %rd549;
	and.b32  	%r1318, %r1317, 1;
	shr.u64 	%rd550, %rd692, 51;
	cvt.u32.u64 	%r1319, %rd550;
	and.b32  	%r1320, %r1319, 1;
	add.s32 	%r1321, %r1318, %r1320;
	shr.u64 	%rd551, %rd692, 52;
	cvt.u32.u64 	%r1322, %rd551;
	and.b32  	%r1323, %r1322, 1;
	add.s32 	%r1650, %r1321, %r1323;
$L__BB0_318:
	setp.ge.u32 	%p276, %r3, %r15;
	shr.u64 	%rd552, %rd7, 52;
	cvt.u32.u64 	%r1324, %rd552;
	and.b32  	%r331, %r1324, 1;
	add.s32 	%r1325, %r331, %r319;
	add.s32 	%r1651, %r1325, %r1650;
	@%p276 bra 	$L__BB0_320;
	shr.u64 	%rd553, %rd693, 50;
	cvt.u32.u64 	%r1326, %rd553;
	and.b32  	%r1327, %r1326, 1;
	shr.u64 	%rd554, %rd693, 51;
	cvt.u32.u64 	%r1328, %rd554;
	and.b32  	%r1329, %r1328, 1;
	shr.u64 	%rd555, %rd693, 52;
	cvt.u32.u64 	%r1330, %rd555;
	and.b32  	%r1331, %r1330, 1;
	add.s32 	%r1332, %r1327, %r1329;
	add.s32 	%r1333, %r1332, %r1331;
	add.s32 	%r1651, %r1333, %r1651;
$L__BB0_320:
	setp.eq.s32 	%p277, %r1651, 3;
	mov.b64 	%rd745, 2251799813685248;
	@%p277 bra 	$L__BB0_322;
	and.b64  	%rd558, %rd541, 1;
	setp.eq.b64 	%p278, %rd558, 1;
	setp.eq.s32 	%p279, %r1651, 2;
	selp.b64 	%rd559, 2251799813685248, 0, %p279;
	selp.b64 	%rd745, %rd559, 0, %p278;
$L__BB0_322:
	setp.eq.s32 	%p280, %r3, 0;
	or.b64  	%rd166, %rd745, %rd163;
	mov.b32 	%r1652, 0;
	@%p280 bra 	$L__BB0_324;
	shr.u64 	%rd560, %rd692, 51;
	cvt.u32.u64 	%r1335, %rd560;
	and.b32  	%r1336, %r1335, 1;
	shr.u64 	%rd561, %rd692, 52;
	cvt.u32.u64 	%r1337, %rd561;
	and.b32  	%r1338, %r1337, 1;
	add.s32 	%r1339, %r1336, %r1338;
	shr.u64 	%rd562, %rd692, 53;
	cvt.u32.u64 	%r1340, %rd562;
	and.b32  	%r1341, %r1340, 1;
	add.s32 	%r1652, %r1339, %r1341;
$L__BB0_324:
	setp.ge.u32 	%p281, %r3, %r15;
	shr.u64 	%rd563, %rd7, 53;
	cvt.u32.u64 	%r1342, %rd563;
	and.b32  	%r337, %r1342, 1;
	add.s32 	%r1343, %r337, %r325;
	add.s32 	%r1653, %r1343, %r1652;
	@%p281 bra 	$L__BB0_326;
	shr.u64 	%rd564, %rd693, 51;
	cvt.u32.u64 	%r1344, %rd564;
	and.b32  	%r1345, %r1344, 1;
	shr.u64 	%rd565, %rd693, 52;
	cvt.u32.u64 	%r1346, %rd565;
	and.b32  	%r1347, %r1346, 1;
	shr.u64 	%rd566, %rd693, 53;
	cvt.u32.u64 	%r1348, %rd566;
	and.b32  	%r1349, %r1348, 1;
	add.s32 	%r1350, %r1345, %r1347;
	add.s32 	%r1351, %r1350, %r1349;
	add.s32 	%r1653, %r1351, %r1653;
$L__BB0_326:
	setp.eq.s32 	%p282, %r1653, 3;
	mov.b64 	%rd746, 4503599627370496;
	@%p282 bra 	$L__BB0_328;
	and.b64  	%rd569, %rd552, 1;
	setp.eq.b64 	%p283, %rd569, 1;
	setp.eq.s32 	%p284, %r1653, 2;
	selp.b64 	%rd570, 4503599627370496, 0, %p284;
	selp.b64 	%rd746, %rd570, 0, %p283;
$L__BB0_328:
	setp.eq.s32 	%p285, %r3, 0;
	or.b64  	%rd169, %rd746, %rd166;
	mov.b32 	%r1654, 0;
	@%p285 bra 	$L__BB0_330;
	shr.u64 	%rd571, %rd692, 52;
	cvt.u32.u64 	%r1353, %rd571;
	and.b32  	%r1354, %r1353, 1;
	shr.u64 	%rd572, %rd692, 53;
	cvt.u32.u64 	%r1355, %rd572;
	and.b32  	%r1356, %r1355, 1;
	add.s32 	%r1357, %r1354, %r1356;
	shr.u64 	%rd573, %rd692, 54;
	cvt.u32.u64 	%r1358, %rd573;
	and.b32  	%r1359, %r1358, 1;
	add.s32 	%r1654, %r1357, %r1359;
$L__BB0_330:
	setp.ge.u32 	%p286, %r3, %r15;
	shr.u64 	%rd574, %rd7, 54;
	cvt.u32.u64 	%r1360, %rd574;
	and.b32  	%r343, %r1360, 1;
	add.s32 	%r1361, %r343, %r331;
	add.s32 	%r1655, %r1361, %r1654;
	@%p286 bra 	$L__BB0_332;
	shr.u64 	%rd575, %rd693, 52;
	cvt.u32.u64 	%r1362, %rd575;
	and.b32  	%r1363, %r1362, 1;
	shr.u64 	%rd576, %rd693, 53;
	cvt.u32.u64 	%r1364, %rd576;
	and.b32  	%r1365, %r1364, 1;
	shr.u64 	%rd577, %rd693, 54;
	cvt.u32.u64 	%r1366, %rd577;
	and.b32  	%r1367, %r1366, 1;
	add.s32 	%r1368, %r1363, %r1365;
	add.s32 	%r1369, %r1368, %r1367;
	add.s32 	%r1655, %r1369, %r1655;
$L__BB0_332:
	setp.eq.s32 	%p287, %r1655, 3;
	mov.b64 	%rd747, 9007199254740992;
	@%p287 bra 	$L__BB0_334;
	and.b64  	%rd580, %rd563, 1;
	setp.eq.b64 	%p288, %rd580, 1;
	setp.eq.s32 	%p289, %r1655, 2;
	selp.b64 	%rd581, 9007199254740992, 0, %p289;
	selp.b64 	%rd747, %rd581, 0, %p288;
$L__BB0_334:
	setp.eq.s32 	%p290, %r3, 0;
	or.b64  	%rd172, %rd747, %rd169;
	mov.b32 	%r1656, 0;
	@%p290 bra 	$L__BB0_336;
	shr.u64 	%rd582, %rd692, 53;
	cvt.u32.u64 	%r1371, %rd582;
	and.b32  	%r1372, %r1371, 1;
	shr.u64 	%rd583, %rd692, 54;
	cvt.u32.u64 	%r1373, %rd583;
	and.b32  	%r1374, %r1373, 1;
	add.s32 	%r1375, %r1372, %r1374;
	shr.u64 	%rd584, %rd692, 55;
	cvt.u32.u64 	%r1376, %rd584;
	and.b32  	%r1377, %r1376, 1;
	add.s32 	%r1656, %r1375, %r1377;
$L__BB0_336:
	setp.ge.u32 	%p291, %r3, %r15;
	shr.u64 	%rd585, %rd7, 55;
	cvt.u32.u64 	%r1378, %rd585;
	and.b32  	%r349, %r1378, 1;
	add.s32 	%r1379, %r349, %r337;
	add.s32 	%r1657, %r1379, %r1656;
	@%p291 bra 	$L__BB0_338;
	shr.u64 	%rd586, %rd693, 53;
	cvt.u32.u64 	%r1380, %rd586;
	and.b32  	%r1381, %r1380, 1;
	shr.u64 	%rd587, %rd693, 54;
	cvt.u32.u64 	%r1382, %rd587;
	and.b32  	%r1383, %r1382, 1;
	shr.u64 	%rd588, %rd693, 55;
	cvt.u32.u64 	%r1384, %rd588;
	and.b32  	%r1385, %r1384, 1;
	add.s32 	%r1386, %r1381, %r1383;
	add.s32 	%r1387, %r1386, %r1385;
	add.s32 	%r1657, %r1387, %r1657;
$L__BB0_338:
	setp.eq.s32 	%p292, %r1657, 3;
	mov.b64 	%rd748, 18014398509481984;
	@%p292 bra 	$L__BB0_340;
	and.b64  	%rd591, %rd574, 1;
	setp.eq.b64 	%p293, %rd591, 1;
	setp.eq.s32 	%p294, %r1657, 2;
	selp.b64 	%rd592, 18014398509481984, 0, %p294;
	selp.b64 	%rd748, %rd592, 0, %p293;
$L__BB0_340:
	setp.eq.s32 	%p295, %r3, 0;
	or.b64  	%rd175, %rd748, %rd172;
	mov.b32 	%r1658, 0;
	@%p295 bra 	$L__BB0_342;
	shr.u64 	%rd593, %rd692, 54;
	cvt.u32.u64 	%r1389, %rd593;
	and.b32  	%r1390, %r1389, 1;
	shr.u64 	%rd594, %rd692, 55;
	cvt.u32.u64 	%r1391, %rd594;
	and.b32  	%r1392, %r1391, 1;
	add.s32 	%r1393, %r1390, %r1392;
	shr.u64 	%rd595, %rd692, 56;
	cvt.u32.u64 	%r1394, %rd595;
	and.b32  	%r1395, %r1394, 1;
	add.s32 	%r1658, %r1393, %r1395;
$L__BB0_342:
	setp.ge.u32 	%p296, %r3, %r15;
	shr.u64 	%rd596, %rd7, 56;
	cvt.u32.u64 	%r1396, %rd596;
	and.b32  	%r355, %r1396, 1;
	add.s32 	%r1397, %r355, %r343;
	add.s32 	%r1659, %r1397, %r1658;
	@%p296 bra 	$L__BB0_344;
	shr.u64 	%rd597, %rd693, 54;
	cvt.u32.u64 	%r1398, %rd597;
	and.b32  	%r1399, %r1398, 1;
	shr.u64 	%rd598, %rd693, 55;
	cvt.u32.u64 	%r1400, %rd598;
	and.b32  	%r1401, %r1400, 1;
	shr.u64 	%rd599, %rd693, 56;
	cvt.u32.u64 	%r1402, %rd599;
	and.b32  	%r1403, %r1402, 1;
	add.s32 	%r1404, %r1399, %r1401;
	add.s32 	%r1405, %r1404, %r1403;
	add.s32 	%r1659, %r1405, %r1659;
$L__BB0_344:
	setp.eq.s32 	%p297, %r1659, 3;
	mov.b64 	%rd749, 36028797018963968;
	@%p297 bra 	$L__BB0_346;
	and.b64  	%rd602, %rd585, 1;
	setp.eq.b64 	%p298, %rd602, 1;
	setp.eq.s32 	%p299, %r1659, 2;
	selp.b64 	%rd603, 36028797018963968, 0, %p299;
	selp.b64 	%rd749, %rd603, 0, %p298;
$L__BB0_346:
	setp.eq.s32 	%p300, %r3, 0;
	or.b64  	%rd178, %rd749, %rd175;
	mov.b32 	%r1660, 0;
	@%p300 bra 	$L__BB0_348;
	shr.u64 	%rd604, %rd692, 55;
	cvt.u32.u64 	%r1407, %rd604;
	and.b32  	%r1408, %r1407, 1;
	shr.u64 	%rd605, %rd692, 56;
	cvt.u32.u64 	%r1409, %rd605;
	and.b32  	%r1410, %r1409, 1;
	add.s32 	%r1411, %r1408, %r1410;
	shr.u64 	%rd606, %rd692, 57;
	cvt.u32.u64 	%r1412, %rd606;
	and.b32  	%r1413, %r1412, 1;
	add.s32 	%r1660, %r1411, %r1413;
$L__BB0_348:
	setp.ge.u32 	%p301, %r3, %r15;
	shr.u64 	%rd607, %rd7, 57;
	cvt.u32.u64 	%r1414, %rd607;
	and.b32  	%r361, %r1414, 1;
	add.s32 	%r1415, %r361, %r349;
	add.s32 	%r1661, %r1415, %r1660;
	@%p301 bra 	$L__BB0_350;
	shr.u64 	%rd608, %rd693, 55;
	cvt.u32.u64 	%r1416, %rd608;
	and.b32  	%r1417, %r1416, 1;
	shr.u64 	%rd609, %rd693, 56;
	cvt.u32.u64 	%r1418, %rd609;
	and.b32  	%r1419, %r1418, 1;
	shr.u64 	%rd610, %rd693, 57;
	cvt.u32.u64 	%r1420, %rd610;
	and.b32  	%r1421, %r1420, 1;
	add.s32 	%r1422, %r1417, %r1419;
	add.s32 	%r1423, %r1422, %r1421;
	add.s32 	%r1661, %r1423, %r1661;
$L__BB0_350:
	setp.eq.s32 	%p302, %r1661, 3;
	mov.b64 	%rd750, 72057594037927936;
	@%p302 bra 	$L__BB0_352;
	and.b64  	%rd613, %rd596, 1;
	setp.eq.b64 	%p303, %rd613, 1;
	setp.eq.s32 	%p304, %r1661, 2;
	selp.b64 	%rd614, 72057594037927936, 0, %p304;
	selp.b64 	%rd750, %rd614, 0, %p303;
$L__BB0_352:
	setp.eq.s32 	%p305, %r3, 0;
	or.b64  	%rd181, %rd750, %rd178;
	mov.b32 	%r1662, 0;
	@%p305 bra 	$L__BB0_354;
	shr.u64 	%rd615, %rd692, 56;
	cvt.u32.u64 	%r1425, %rd615;
	and.b32  	%r1426, %r1425, 1;
	shr.u64 	%rd616, %rd692, 57;
	cvt.u32.u64 	%r1427, %rd616;
	and.b32  	%r1428, %r1427, 1;
	add.s32 	%r1429, %r1426, %r1428;
	shr.u64 	%rd617, %rd692, 58;
	cvt.u32.u64 	%r1430, %rd617;
	and.b32  	%r1431, %r1430, 1;
	add.s32 	%r1662, %r1429, %r1431;
$L__BB0_354:
	setp.ge.u32 	%p306, %r3, %r15;
	shr.u64 	%rd618, %rd7, 58;
	cvt.u32.u64 	%r1432, %rd618;
	and.b32  	%r367, %r1432, 1;
	add.s32 	%r1433, %r367, %r355;
	add.s32 	%r1663, %r1433, %r1662;
	@%p306 bra 	$L__BB0_356;
	shr.u64 	%rd619, %rd693, 56;
	cvt.u32.u64 	%r1434, %rd619;
	and.b32  	%r1435, %r1434, 1;
	shr.u64 	%rd620, %rd693, 57;
	cvt.u32.u64 	%r1436, %rd620;
	and.b32  	%r1437, %r1436, 1;
	shr.u64 	%rd621, %rd693, 58;
	cvt.u32.u64 	%r1438, %rd621;
	and.b32  	%r1439, %r1438, 1;
	add.s32 	%r1440, %r1435, %r1437;
	add.s32 	%r1441, %r1440, %r1439;
	add.s32 	%r1663, %r1441, %r1663;
$L__BB0_356:
	setp.eq.s32 	%p307, %r1663, 3;
	mov.b64 	%rd751, 144115188075855872;
	@%p307 bra 	$L__BB0_358;
	and.b64  	%rd624, %rd607, 1;
	setp.eq.b64 	%p308, %rd624, 1;
	setp.eq.s32 	%p309, %r1663, 2;
	selp.b64 	%rd625, 144115188075855872, 0, %p309;
	selp.b64 	%rd751, %rd625, 0, %p308;
$L__BB0_358:
	setp.eq.s32 	%p310, %r3, 0;
	or.b64  	%rd184, %rd751, %rd181;
	mov.b32 	%r1664, 0;
	@%p310 bra 	$L__BB0_360;
	shr.u64 	%rd626, %rd692, 57;
	cvt.u32.u64 	%r1443, %rd626;
	and.b32  	%r1444, %r1443, 1;
	shr.u64 	%rd627, %rd692, 58;
	cvt.u32.u64 	%r1445, %rd627;
	and.b32  	%r1446, %r1445, 1;
	add.s32 	%r1447, %r1444, %r1446;
	shr.u64 	%rd628, %rd692, 59;
	cvt.u32.u64 	%r1448, %rd628;
	and.b32  	%r1449, %r1448, 1;
	add.s32 	%r1664, %r1447, %r1449;
$L__BB0_360:
	setp.ge.u32 	%p311, %r3, %r15;
	shr.u64 	%rd629, %rd7, 59;
	cvt.u32.u64 	%r1450, %rd629;
	and.b32  	%r373, %r1450, 1;
	add.s32 	%r1451, %r373, %r361;
	add.s32 	%r1665, %r1451, %r1664;
	@%p311 bra 	$L__BB0_362;
	shr.u64 	%rd630, %rd693, 57;
	cvt.u32.u64 	%r1452, %rd630;
	and.b32  	%r1453, %r1452, 1;
	shr.u64 	%rd631, %rd693, 58;
	cvt.u32.u64 	%r1454, %rd631;
	and.b32  	%r1455, %r1454, 1;
	shr.u64 	%rd632, %rd693, 59;
	cvt.u32.u64 	%r1456, %rd632;
	and.b32  	%r1457, %r1456, 1;
	add.s32 	%r1458, %r1453, %r1455;
	add.s32 	%r1459, %r1458, %r1457;
	add.s32 	%r1665, %r1459, %r1665;
$L__BB0_362:
	setp.eq.s32 	%p312, %r1665, 3;
	mov.b64 	%rd752, 288230376151711744;
	@%p312 bra 	$L__BB0_364;
	and.b64  	%rd635, %rd618, 1;
	setp.eq.b64 	%p313, %rd635, 1;
	setp.eq.s32 	%p314, %r1665, 2;
	selp.b64 	%rd636, 288230376151711744, 0, %p314;
	selp.b64 	%rd752, %rd636, 0, %p313;
$L__BB0_364:
	setp.eq.s32 	%p315, %r3, 0;
	or.b64  	%rd187, %rd752, %rd184;
	mov.b32 	%r1666, 0;
	@%p315 bra 	$L__BB0_366;
	shr.u64 	%rd637, %rd692, 58;
	cvt.u32.u64 	%r1461, %rd637;
	and.b32  	%r1462, %r1461, 1;
	shr.u64 	%rd638, %rd692, 59;
	cvt.u32.u64 	%r1463, %rd638;
	and.b32  	%r1464, %r1463, 1;
	add.s32 	%r1465, %r1462, %r1464;
	shr.u64 	%rd639, %rd692, 60;
	cvt.u32.u64 	%r1466, %rd639;
	and.b32  	%r1467, %r1466, 1;
	add.s32 	%r1666, %r1465, %r1467;
$L__BB0_366:
	setp.ge.u32 	%p316, %r3, %r15;
	shr.u64 	%rd640, %rd7, 60;
	cvt.u32.u64 	%r1468, %rd640;
	and.b32  	%r379, %r1468, 1;
	add.s32 	%r1469, %r379, %r367;
	add.s32 	%r1667, %r1469, %r1666;
	@%p316 bra 	$L__BB0_368;
	shr.u64 	%rd641, %rd693, 58;
	cvt.u32.u64 	%r1470, %rd641;
	and.b32  	%r1471, %r1470, 1;
	shr.u64 	%rd642, %rd693, 59;
	cvt.u32.u64 	%r1472, %rd642;
	and.b32  	%r1473, %r1472, 1;
	shr.u64 	%rd643, %rd693, 60;
	cvt.u32.u64 	%r1474, %rd643;
	and.b32  	%r1475, %r1474, 1;
	add.s32 	%r1476, %r1471, %r1473;
	add.s32 	%r1477, %r1476, %r1475;
	add.s32 	%r1667, %r1477, %r1667;
$L__BB0_368:
	setp.eq.s32 	%p317, %r1667, 3;
	mov.b64 	%rd753, 576460752303423488;
	@%p317 bra 	$L__BB0_370;
	and.b64  	%rd646, %rd629, 1;
	setp.eq.b64 	%p318, %rd646, 1;
	setp.eq.s32 	%p319, %r1667, 2;
	selp.b64 	%rd647, 576460752303423488, 0, %p319;
	selp.b64 	%rd753, %rd647, 0, %p318;
$L__BB0_370:
	setp.eq.s32 	%p320, %r3, 0;
	or.b64  	%rd190, %rd753, %rd187;
	mov.b32 	%r1668, 0;
	@%p320 bra 	$L__BB0_372;
	shr.u64 	%rd648, %rd692, 59;
	cvt.u32.u64 	%r1479, %rd648;
	and.b32  	%r1480, %r1479, 1;
	shr.u64 	%rd649, %rd692, 60;
	cvt.u32.u64 	%r1481, %rd649;
	and.b32  	%r1482, %r1481, 1;
	add.s32 	%r1483, %r1480, %r1482;
	shr.u64 	%rd650, %rd692, 61;
	cvt.u32.u64 	%r1484, %rd650;
	and.b32  	%r1485, %r1484, 1;
	add.s32 	%r1668, %r1483, %r1485;
$L__BB0_372:
	setp.ge.u32 	%p321, %r3, %r15;
	shr.u64 	%rd651, %rd7, 61;
	cvt.u32.u64 	%r1486, %rd651;
	and.b32  	%r385, %r1486, 1;
	add.s32 	%r1487, %r385, %r373;
	add.s32 	%r1669, %r1487, %r1668;
	@%p321 bra 	$L__BB0_374;
	shr.u64 	%rd652, %rd693, 59;
	cvt.u32.u64 	%r1488, %rd652;
	and.b32  	%r1489, %r1488, 1;
	shr.u64 	%rd653, %rd693, 60;
	cvt.u32.u64 	%r1490, %rd653;
	and.b32  	%r1491, %r1490, 1;
	shr.u64 	%rd654, %rd693, 61;
	cvt.u32.u64 	%r1492, %rd654;
	and.b32  	%r1493, %r1492, 1;
	add.s32 	%r1494, %r1489, %r1491;
	add.s32 	%r1495, %r1494, %r1493;
	add.s32 	%r1669, %r1495, %r1669;
$L__BB0_374:
	setp.eq.s32 	%p322, %r1669, 3;
	mov.b64 	%rd754, 1152921504606846976;
	@%p322 bra 	$L__BB0_376;
	and.b64  	%rd657, %rd640, 1;
	setp.eq.b64 	%p323, %rd657, 1;
	setp.eq.s32 	%p324, %r1669, 2;
	selp.b64 	%rd658, 1152921504606846976, 0, %p324;
	selp.b64 	%rd754, %rd658, 0, %p323;
$L__BB0_376:
	setp.eq.s32 	%p325, %r3, 0;
	or.b64  	%rd193, %rd754, %rd190;
	mov.b32 	%r1670, 0;
	@%p325 bra 	$L__BB0_378;
	shr.u64 	%rd659, %rd692, 60;
	cvt.u32.u64 	%r1497, %rd659;
	and.b32  	%r1498, %r1497, 1;
	shr.u64 	%rd660, %rd692, 61;
	cvt.u32.u64 	%r1499, %rd660;
	and.b32  	%r1500, %r1499, 1;
	add.s32 	%r1501, %r1498, %r1500;
	shr.u64 	%rd661, %rd692, 62;
	cvt.u32.u64 	%r1502, %rd661;
	and.b32  	%r1503, %r1502, 1;
	add.s32 	%r1670, %r1501, %r1503;
$L__BB0_378:
	setp.ge.u32 	%p326, %r3, %r15;
	shr.u64 	%rd662, %rd7, 62;
	cvt.u32.u64 	%r1504, %rd662;
	and.b32  	%r391, %r1504, 1;
	add.s32 	%r1505, %r391, %r379;
	add.s32 	%r1671, %r1505, %r1670;
	@%p326 bra 	$L__BB0_380;
	shr.u64 	%rd663, %rd693, 60;
	cvt.u32.u64 	%r1506, %rd663;
	and.b32  	%r1507, %r1506, 1;
	shr.u64 	%rd664, %rd693, 61;
	cvt.u32.u64 	%r1508, %rd664;
	and.b32  	%r1509, %r1508, 1;
	shr.u64 	%rd665, %rd693, 62;
	cvt.u32.u64 	%r1510, %rd665;
	and.b32  	%r1511, %r1510, 1;
	add.s32 	%r1512, %r1507, %r1509;
	add.s32 	%r1513, %r1512, %r1511;
	add.s32 	%r1671, %r1513, %r1671;
$L__BB0_380:
	setp.eq.s32 	%p327, %r1671, 3;
	mov.b64 	%rd755, 2305843009213693952;
	@%p327 bra 	$L__BB0_382;
	and.b64  	%rd668, %rd651, 1;
	setp.eq.b64 	%p328, %rd668, 1;
	setp.eq.s32 	%p329, %r1671, 2;
	selp.b64 	%rd669, 2305843009213693952, 0, %p329;
	selp.b64 	%rd755, %rd669, 0, %p328;
$L__BB0_382:
	setp.eq.s32 	%p330, %r3, 0;
	or.b64  	%rd196, %rd755, %rd193;
	mov.b32 	%r1672, 0;
	@%p330 bra 	$L__BB0_384;
	shr.u64 	%rd670, %rd692, 61;
	cvt.u32.u64 	%r1515, %rd670;
	and.b32  	%r1516, %r1515, 1;
	shr.u64 	%rd671, %rd692, 62;
	cvt.u32.u64 	%r1517, %rd671;
	and.b32  	%r1518, %r1517, 1;
	add.s32 	%r1519, %r1516, %r1518;
	shr.u64 	%rd672, %rd692, 63;
	cvt.u32.u64 	%r1520, %rd672;
	add.s32 	%r1672, %r1519, %r1520;
$L__BB0_384:
	setp.ge.u32 	%p331, %r3, %r15;
	shr.u64 	%rd673, %rd7, 63;
	cvt.u32.u64 	%r1521, %rd673;
	add.s32 	%r1522, %r385, %r1521;
	add.s32 	%r1673, %r1522, %r1672;
	@%p331 bra 	$L__BB0_386;
	shr.u64 	%rd674, %rd693, 61;
	cvt.u32.u64 	%r1523, %rd674;
	and.b32  	%r1524, %r1523, 1;
	shr.u64 	%rd675, %rd693, 62;
	cvt.u32.u64 	%r1525, %rd675;
	and.b32  	%r1526, %r1525, 1;
	shr.u64 	%rd676, %rd693, 63;
	cvt.u32.u64 	%r1527, %rd676;
	add.s32 	%r1528, %r1524, %r1526;
	add.s32 	%r1529, %r1528, %r1527;
	add.s32 	%r1673, %r1529, %r1673;
$L__BB0_386:
	setp.eq.s32 	%p332, %r1673, 3;
	mov.b64 	%rd756, 4611686018427387904;
	@%p332 bra 	$L__BB0_388;
	and.b64  	%rd679, %rd662, 1;
	setp.eq.b64 	%p333, %rd679, 1;
	setp.eq.s32 	%p334, %r1673, 2;
	selp.b64 	%rd680, 4611686018427387904, 0, %p334;
	selp.b64 	%rd756, %rd680, 0, %p333;
$L__BB0_388:
	setp.eq.s32 	%p335, %r3, 0;
	or.b64  	%rd199, %rd756, %rd196;
	mov.b32 	%r1674, 0;
	@%p335 bra 	$L__BB0_390;
	setp.lt.s32 	%p336, %r2, %r8;
	shr.u64 	%rd681, %rd692, 62;
	cvt.u32.u64 	%r1531, %rd681;
	and.b32  	%r1532, %r1531, 1;
	shr.u64 	%rd682, %rd692, 63;
	cvt.u32.u64 	%r1533, %rd682;
	add.s32 	%r1534, %r1532, %r1533;
	selp.b32 	%r1535, %r1545, 0, %p336;
	add.s32 	%r1674, %r1534, %r1535;
$L__BB0_390:
	setp.ge.u32 	%p337, %r3, %r15;
	add.s32 	%r1536, %r1547, %r391;
	add.s32 	%r1675, %r1536, %r1674;
	@%p337 bra 	$L__BB0_392;
	setp.lt.s32 	%p338, %r2, %r8;
	shr.u64 	%rd683, %rd693, 62;
	cvt.u32.u64 	%r1537, %rd683;
	and.b32  	%r1538, %r1537, 1;
	shr.u64 	%rd684, %rd693, 63;
	cvt.u32.u64 	%r1539, %rd684;
	selp.b32 	%r1540, %r1550, 0, %p338;
	add.s32 	%r1541, %r1538, %r1539;
	add.s32 	%r1542, %r1541, %r1540;
	add.s32 	%r1675, %r1542, %r1675;
$L__BB0_392:
	setp.eq.s32 	%p339, %r1675, 3;
	setp.eq.s32 	%p340, %r1675, 2;
	selp.b64 	%rd685, -9223372036854775808, 0, %p340;
	and.b64  	%rd686, %rd7, %rd685;
	selp.b64 	%rd687, -9223372036854775808, %rd686, %p339;
	or.b64  	%rd688, %rd687, %rd199;
	cvta.to.global.u64 	%rd689, %rd200;
	add.s64 	%rd691, %rd689, %rd210;
	st.global.u64 	[%rd691], %rd688;
$L__BB0_393:
	ret;

}


// ===== COMPILED SASS (sm_100) =====

	.target	sm_100

	.elftype	@"ET_EXEC"


//--------------------- .note.nv.tkinfo           --------------------------
	.section	.note.nv.tkinfo,"",@"SHT_NOTE"
	.sectionflags	@"SHF_NOTE_NV_TKINFO"
	.tkinfo
        /*0018*/ 	.word	0x00000002
        /*0030*/ 	.string	""
        /*0030*/ 	.string	"ptxas"
        /*0030*/ 	.string	"Cuda compilation tools, release 13.0, V13.0.88"
        /*0030*/ 	.string	"Build cuda_13.0.r13.0/compiler.36424714_0"
        /*0030*/ 	.string	"-arch sm_100 -m 64 "



//--------------------- .note.nv.cuinfo           --------------------------
	.section	.note.nv.cuinfo,"",@"SHT_NOTE"
	.sectionflags	@"SHF_NOTE_NV_CUINFO"
        /*0018*/ 	.short	0x0002
        /*001a*/ 	.short	0x0064
        /*001c*/ 	.short	0x0082
	.zero		2


//--------------------- .nv.info                  --------------------------
	.section	.nv.info,"",@"SHT_CUDA_INFO"
	.align	4


	//----- nvinfo : EIATTR_REGCOUNT
	.align		4
        /*0000*/ 	.byte	0x04, 0x2f
        /*0002*/ 	.short	(.L_1 - .L_0)
	.align		4
.L_0:
        /*0004*/ 	.word	index@(_Z19game_of_life_kernelPKmPmi)
        /*0008*/ 	.word	0x00000020


	//----- nvinfo : EIATTR_FRAME_SIZE
	.align		4
.L_1:
        /*000c*/ 	.byte	0x04, 0x11
        /*000e*/ 	.short	(.L_3 - .L_2)
	.align		4
.L_2:
        /*0010*/ 	.word	index@(_Z19game_of_life_kernelPKmPmi)
        /*0014*/ 	.word	0x00000000


	//----- nvinfo : EIATTR_MIN_STACK_SIZE
	.align		4
.L_3:
        /*0018*/ 	.byte	0x04, 0x12
        /*001a*/ 	.short	(.L_5 - .L_4)
	.align		4
.L_4:
        /*001c*/ 	.word	index@(_Z19game_of_life_kernelPKmPmi)
        /*0020*/ 	.word	0x00000000
.L_5:


//--------------------- .nv.compat                --------------------------
	.section	.nv.compat,"",@"SHT_CUDA_COMPAT_INFO"
	.align	4
        /*0000*/ 	.byte	0x02, 0x09, 0x00, 0x00, 0x02, 0x02, 0x01, 0x00, 0x02, 0x05, 0x05, 0x00, 0x03, 0x07, 0x01, 0x01
        /*0010*/ 	.byte	0x02, 0x03, 0x00, 0x00, 0x02, 0x06, 0x01, 0x00, 0x04, 0x0b, 0x08, 0x00, 0x09, 0x00, 0x00, 0x00
        /*0020*/ 	.byte	0x00, 0x00, 0x00, 0x00


//--------------------- .nv.info._Z19game_of_life_kernelPKmPmi --------------------------
	.section	.nv.info._Z19game_of_life_kernelPKmPmi,"",@"SHT_CUDA_INFO"
	.sectionflags	@""
	.align	4


	//----- nvinfo : EIATTR_CUDA_API_VERSION
	.align		4
        /*0000*/ 	.byte	0x04, 0x37
        /*0002*/ 	.short	(.L_7 - .L_6)
.L_6:
        /*0004*/ 	.word	0x00000082


	//----- nvinfo : EIATTR_KPARAM_INFO
	.align		4
.L_7:
        /*0008*/ 	.byte	0x04, 0x17
        /*000a*/ 	.short	(.L_9 - .L_8)
.L_8:
        /*000c*/ 	.word	0x00000000
        /*0010*/ 	.short	0x0002
        /*0012*/ 	.short	0x0010
        /*0014*/ 	.byte	0x00, 0xf0, 0x11, 0x00


	//----- nvinfo : EIATTR_KPARAM_INFO
	.align		4
.L_9:
        /*0018*/ 	.byte	0x04, 0x17
        /*001a*/ 	.short	(.L_11 - .L_10)
.L_10:
        /*001c*/ 	.word	0x00000000
        /*0020*/ 	.short	0x0001
        /*0022*/ 	.short	0x0008
        /*0024*/ 	.byte	0x00, 0xf5, 0x21, 0x00


	//----- nvinfo : EIATTR_KPARAM_INFO
	.align		4
.L_11:
        /*0028*/ 	.byte	0x04, 0x17
        /*002a*/ 	.short	(.L_13 - .L_12)
.L_12:
        /*002c*/ 	.word	0x00000000
        /*0030*/ 	.short	0x0000
        /*0032*/ 	.short	0x0000
        /*0034*/ 	.byte	0x00, 0xf5, 0x21, 0x00


	//----- nvinfo : EIATTR_SPARSE_MMA_MASK
	.align		4
.L_13:
        /*0038*/ 	.byte	0x03, 0x50
        /*003a*/ 	.short	0x0000


	//----- nvinfo : EIATTR_MAXREG_COUNT
	.align		4
        /*003c*/ 	.byte	0x03, 0x1b
        /*003e*/ 	.short	0x00ff


	//----- nvinfo : EIATTR_MERCURY_ISA_VERSION
	.align		4
        /*0040*/ 	.byte	0x03, 0x5f
        /*0042*/ 	.short	0x0101


	//----- nvinfo : EIATTR_VRC_CTA_INIT_COUNT
	.align		4
        /*0044*/ 	.byte	0x02, 0x4a
	.zero		1
	.zero		1


	//----- nvinfo : EIATTR_EXIT_INSTR_OFFSETS
	.align		4
        /*0048*/ 	.byte	0x04, 0x1c
        /*004a*/ 	.short	(.L_15 - .L_14)


	//   ....[0]....
.L_14:
        /*004c*/ 	.word	0x000000d0


	//   ....[1]....
        /*0050*/ 	.word	0x00007510


	//----- nvinfo : EIATTR_CRS_STACK_SIZE
	.align		4
.L_15:
        /*0054*/ 	.byte	0x04, 0x1e
        /*0056*/ 	.short	(.L_17 - .L_16)
.L_16:
        /*0058*/ 	.word	0x00000000


	//----- nvinfo : EIATTR_CBANK_PARAM_SIZE
	.align		4
.L_17:
        /*005c*/ 	.byte	0x03, 0x19
        /*005e*/ 	.short	0x0014


	//----- nvinfo : EIATTR_PARAM_CBANK
	.align		4
        /*0060*/ 	.byte	0x04, 0x0a
        /*0062*/ 	.short	(.L_19 - .L_18)
	.align		4
.L_18:
        /*0064*/ 	.word	index@(.nv.constant0._Z19game_of_life_kernelPKmPmi)
        /*0068*/ 	.short	0x0380
        /*006a*/ 	.short	0x0014


	//----- nvinfo : EIATTR_SW_WAR
	.align		4
.L_19:
        /*006c*/ 	.byte	0x04, 0x36
        /*006e*/ 	.short	(.L_21 - .L_20)
.L_20:
        /*0070*/ 	.word	0x00000008
.L_21:


//--------------------- .nv.callgraph             --------------------------
	.section	.nv.callgraph,"",@"SHT_CUDA_CALLGRAPH"
	.align	4
	.sectionentsize	8
	.align		4
        /*0000*/ 	.word	0x00000000
	.align		4
        /*0004*/ 	.word	0xffffffff
	.align		4
        /*0008*/ 	.word	0x00000000
	.align		4
        /*000c*/ 	.word	0xfffffffe
	.align		4
        /*0010*/ 	.word	0x00000000
	.align		4
        /*0014*/ 	.word	0xfffffffd
	.align		4
        /*0018*/ 	.word	0x00000000
	.align		4
        /*001c*/ 	.word	0xfffffffc


//--------------------- .text._Z19game_of_life_kernelPKmPmi --------------------------
	.section	.text._Z19game_of_life_kernelPKmPmi,"ax",@progbits
	.align	128
        .global         _Z19game_of_life_kernelPKmPmi
        .type           _Z19game_of_life_kernelPKmPmi,@function
        .size           _Z19game_of_life_kernelPKmPmi,(.L_x_3 - _Z19game_of_life_kernelPKmPmi)
        .other          _Z19game_of_life_kernelPKmPmi,@"STO_CUDA_ENTRY STV_DEFAULT"
_Z19game_of_life_kernelPKmPmi:
.text._Z19game_of_life_kernelPKmPmi:
[----:B------:R-:W-:Y:S01]  /*0000*/  LDC R1, c[0x0][0x37c] ;  /* 0x0000df00ff017b82 */ /* 0x000fe20000000800 */
[----:B------:R-:W0:Y:S07]  /*0010*/  S2R R0, SR_TID.X ;  /* 0x0000000000007919 */ /* 0x000e2e0000002100 */
[----:B------:R-:W0:Y:S01]  /*0020*/  S2UR UR4, SR_CTAID.X ;  /* 0x00000000000479c3 */ /* 0x000e220000002500 */
[----:B------:R-:W1:Y:S07]  /*0030*/  S2R R3, SR_TID.Y ;  /* 0x0000000000037919 */ /* 0x000e6e0000002200 */
[----:B------:R-:W0:Y:S08]  /*0040*/  LDC R13, c[0x0][0x360] ;  /* 0x0000d800ff0d7b82 */ /* 0x000e300000000800 */
[----:B------:R-:W2:Y:S08]  /*0050*/  LDC R7, c[0x0][0x390] ;  /* 0x0000e400ff077b82 */ /* 0x000eb00000000800 */
[----:B------:R-:W1:Y:S08]  /*0060*/  S2UR UR5, SR_CTAID.Y ;  /* 0x00000000000579c3 */ /* 0x000e700000002600 */
[----:B------:R-:W1:Y:S01]  /*0070*/  LDC R18, c[0x0][0x364] ;  /* 0x0000d900ff127b82 */ /* 0x000e620000000800 */
[----:B0-----:R-:W-:Y:S01]  /*0080*/  IMAD R13, R13, UR4, R0 ;  /* 0x000000040d0d7c24 */ /* 0x001fe2000f8e0200 */
[----:B--2---:R-:W-:-:S04]  /*0090*/  SHF.R.S32.HI R19, RZ, 0x6, R7 ;  /* 0x00000006ff137819 */ /* 0x004fc80000011407 */
[----:B------:R-:W-:Y:S01]  /*00a0*/  ISETP.GE.AND P0, PT, R13, R19, PT ;  /* 0x000000130d00720c */ /* 0x000fe20003f06270 */
[----:B-1----:R-:W-:-:S05]  /*00b0*/  IMAD R18, R18, UR5, R3 ;  /* 0x0000000512127c24 */ /* 0x002fca000f8e0203 */
[----:B------:R-:W-:-:S13]  /*00c0*/  ISETP.GE.OR P0, PT, R18, R7, P0 ;  /* 0x000000071200720c */ /* 0x000fda0000706670 */
[----:B------:R-:W-:Y:S05]  /*00d0*/  @P0 EXIT ;  /* 0x000000000000094d */ /* 0x000fea0003800000 */
[----:B------:R-:W0:Y:S01]  /*00e0*/  LDCU.64 UR4, c[0x0][0x380] ;  /* 0x00007000ff0477ac */ /* 0x000e220008000a00 */
[----:B------:R-:W1:Y:S01]  /*00f0*/  LDC.64 R16, c[0x0][0x380] ;  /* 0x0000e000ff107b82 */ /* 0x000e620000000a00 */
[C---:B------:R-:W-:Y:S01]  /*0100*/  IMAD R10, R19.reuse, R18, RZ ;  /* 0x00000012130a7224 */ /* 0x040fe200078e02ff */
[----:B------:R-:W-:Y:S01]  /*0110*/  ISETP.NE.AND P3, PT, R18, RZ, PT ;  /* 0x000000ff1200720c */ /* 0x000fe20003f65270 */
[----:B------:R-:W-:Y:S01]  /*0120*/  VIADD R0, R19, 0xffffffff ;  /* 0xffffffff13007836 */ /* 0x000fe20000000000 */
[----:B------:R-:W-:Y:S01]  /*0130*/  SHF.R.S32.HI R3, RZ, 0x1f, R13 ;  /* 0x0000001fff037819 */ /* 0x000fe2000001140d */
[----:B------:R-:W-:Y:S01]  /*0140*/  IMAD.IADD R2, R10, 0x1, -R19 ;  /* 0x000000010a027824 */ /* 0x000fe200078e0a13 */
[----:B------:R-:W2:Y:S01]  /*0150*/  LDCU.64 UR6, c[0x0][0x358] ;  /* 0x00006b00ff0677ac */ /* 0x000ea20008000a00 */
[C---:B------:R-:W-:Y:S02]  /*0160*/  ISETP.GE.AND P1, PT, R13.reuse, 0x1, PT ;  /* 0x000000010d00780c */ /* 0x040fe40003f26270 */
[----:B------:R-:W-:-:S02]  /*0170*/  ISETP.GE.AND P4, PT, R13, R0, PT ;  /* 0x000000000d00720c */ /* 0x000fc40003f86270 */
[C---:B------:R-:W-:Y:S02]  /*0180*/  IADD3 R4, P0, PT, R13.reuse, R2, RZ ;  /* 0x000000020d047210 */ /* 0x040fe40007f1e0ff */
[----:B------:R-:W-:Y:S02]  /*0190*/  ISETP.EQ.OR P5, PT, R18, RZ, !P1 ;  /* 0x000000ff1200720c */ /* 0x000fe40004fa2670 */
[----:B------:R-:W-:Y:S02]  /*01a0*/  LEA.HI.X.SX32 R5, R2, R3, 0x1, P0 ;  /* 0x0000000302057211 */ /* 0x000fe400000f0eff */
[----:B0-----:R-:W-:Y:S02]  /*01b0*/  LEA R20, P0, R4, UR4, 0x3 ;  /* 0x0000000404147c11 */ /* 0x001fe4000f8018ff */
[----:B------:R-:W-:Y:S02]  /*01c0*/  IADD3 R2, P2, PT, R13, R10, RZ ;  /* 0x0000000a0d027210 */ /* 0x000fe40007f5e0ff */
[----:B------:R-:W-:-:S02]  /*01d0*/  ISETP.EQ.OR P6, PT, R18, RZ, P4 ;  /* 0x000000ff1200720c */ /* 0x000fc400027c2670 */
[C---:B------:R-:W-:Y:S02]  /*01e0*/  @P3 IADD3 R25, PT, PT, R13.reuse, R10, -R19 ;  /* 0x0000000a0d193210 */ /* 0x040fe40007ffe813 */
[----:B------:R-:W-:Y:S02]  /*01f0*/  LEA.HI.X R21, R4, UR5, R5, 0x3, P0 ;  /* 0x0000000504157c11 */ /* 0x000fe400080f1c05 */
[----:B------:R-:W-:Y:S02]  /*0200*/  CS2R R4, SRZ ;  /* 0x0000000000047805 */ /* 0x000fe4000001ff00 */
[----:B------:R-:W-:Y:S01]  /*0210*/  LEA.HI.X.SX32 R3, R10, R3, 0x1, P2 ;  /* 0x000000030a037211 */ /* 0x000fe200010f0eff */
[----:B------:R-:W-:Y:S01]  /*0220*/  IMAD.IADD R10, R13, 0x1, R10 ;  /* 0x000000010d0a7824 */ /* 0x000fe200078e020a */
[C---:B------:R-:W-:Y:S01]  /*0230*/  LEA R8, P0, R2.reuse, UR4, 0x3 ;  /* 0x0000000402087c11 */ /* 0x040fe2000f8018ff */
[----:B-1----:R-:W-:Y:S01]  /*0240*/  @P3 IMAD.WIDE R24, R25, 0x8, R16 ;  /* 0x0000000819183825 */ /* 0x002fe200078e0210 */
[----:B--2---:R0:W5:Y:S02]  /*0250*/  @!P5 LDG.E.CONSTANT R22, desc[UR6][R20.64+-0x4] ;  /* 0xfffffc061416d981 */ /* 0x004164000c1e9900 */
[----:B------:R-:W-:Y:S01]  /*0260*/  LEA.HI.X R9, R2, UR5, R3, 0x3, P0 ;  /* 0x0000000502097c11 */ /* 0x000fe200080f1c03 */
[----:B------:R-:W-:Y:S01]  /*0270*/  IMAD.WIDE R16, R10, 0x8, R16 ;  /* 0x000000080a107825 */ /* 0x000fe200078e0210 */
[----:B------:R0:W5:Y:S04]  /*0280*/  @!P6 LDG.E.CONSTANT R14, desc[UR6][R20.64+0x8] ;  /* 0x00000806140ee981 */ /* 0x000168000c1e9900 */
[----:B------:R0:W5:Y:S04]  /*0290*/  @P3 LDG.E.64.CONSTANT R4, desc[UR6][R24.64] ;  /* 0x0000000618043981 */ /* 0x000168000c1e9b00 */
[----:B------:R0:W5:Y:S04]  /*02a0*/  LDG.E.64.CONSTANT R2, desc[UR6][R16.64] ;  /* 0x0000000610027981 */ /* 0x000168000c1e9b00 */
[----:B------:R0:W5:Y:S01]  /*02b0*/  @P1 LDG.E.CONSTANT R12, desc[UR6][R8.64+-0x4] ;  /* 0xfffffc06080c1981 */ /* 0x000162000c1e9900 */
[----:B------:R-:W-:-:S05]  /*02c0*/  VIADD R23, R7, 0xffffffff ;  /* 0xffffffff07177836 */ /* 0x000fca0000000000 */
[----:B------:R-:W-:Y:S01]  /*02d0*/  ISETP.GE.U32.AND P2, PT, R18, R23, PT ;  /* 0x000000171200720c */ /* 0x000fe20003f46070 */
[----:B------:R-:W-:Y:S01]  /*02e0*/  BSSY.RECONVERGENT B0, `(.L_x_0) ;  /* 0x000000d000007945 */ /* 0x000fe20003800200 */
[----:B------:R-:W-:Y:S01]  /*02f0*/  PLOP3.LUT P0, PT, PT, PT, PT, 0x8, 0x80 ;  /* 0x000000000080781c */ /* 0x000fe20003f0e170 */
[----:B------:R-:W-:Y:S01]  /*0300*/  IMAD.MOV.U32 R15, RZ, RZ, RZ ;  /* 0x000000ffff0f7224 */ /* 0x000fe200078e00ff */
[----:B------:R-:W-:Y:S01]  /*0310*/  CS2R R6, SRZ ;  /* 0x0000000000067805 */ /* 0x000fe2000001ff00 */
[----:B------:R-:W-:-:S08]  /*0320*/  IMAD.MOV.U32 R11, RZ, RZ, RZ ;  /* 0x000000ffff0b7224 */ /* 0x000fd000078e00ff */
[----:B0-----:R-:W-:Y:S05]  /*0330*/  @P2 BRA `(.L_x_1) ;  /* 0x00000000001c2947 */ /* 0x001fea0003800000 */
[----:B------:R-:W-:-:S05]  /*0340*/  IMAD.WIDE R16, R19, 0x8, R16 ;  /* 0x0000000813107825 */ /* 0x000fca00078e0210 */
[----:B------:R-:W2:Y:S04]  /*0350*/  @P1 LDG.E.CONSTANT R20, desc[UR6][R16.64+-0x4] ;  /* 0xfffffc0610141981 */ /* 0x000ea8000c1e9900 */
[----:B------:R-:W3:Y:S04]  /*0360*/  @!P4 LDG.E.CONSTANT R19, desc[UR6][R16.64+0x8] ;  /* 0x000008061013c981 */ /* 0x000ee8000c1e9900 */
[----:B------:R0:W5:Y:S01]  /*0370*/  LDG.E.64.CONSTANT R6, desc[UR6][R16.64] ;  /* 0x0000000610067981 */ /* 0x000162000c1e9b00 */
[----:B------:R-:W-:Y:S02]  /*0380*/  ISETP.GT.AND P0, PT, R13, RZ, PT ;  /* 0x000000ff0d00720c */ /* 0x000fe40003f04270 */
[----:B--2---:R-:W-:-:S02]  /*0390*/  @P1 SHF.R.U32.HI R15, RZ, 0x1f, R20 ;  /* 0x0000001fff0f1819 */ /* 0x004fc40000011614 */
[----:B0--3--:R-:W-:-:S09]  /*03a0*/  @!P4 LOP3.LUT R11, R19, 0x1, RZ, 0xc0, !PT ;  /* 0x00000001130bc812 */ /* 0x009fd200078ec0ff */
.L_x_1:
[----:B------:R-:W-:Y:S05]  /*03b0*/  BSYNC.RECONVERGENT B0 ;  /* 0x0000000000007941 */ /* 0x000fea0003800200 */
.L_x_0:
[--C-:B-----5:R-:W-:Y:S01]  /*03c0*/  @!P2 SHF.R.U32.HI R17, RZ, 0x2, R6.reuse ;  /* 0x00000002ff11a819 */ /* 0x120fe20000011606 */
[----:B------:R-:W-:Y:S01]  /*03d0*/  IMAD.MOV.U32 R20, RZ, RZ, RZ ;  /* 0x000000ffff147224 */ /* 0x000fe200078e00ff */
[--C-:B------:R-:W-:Y:S01]  /*03e0*/  @!P2 SHF.R.U32.HI R19, RZ, 0x3, R6.reuse ;  /* 0x00000003ff13a819 */ /* 0x100fe20000011606 */
[----:B------:R0:W2:Y:S01]  /*03f0*/  @!P4 LDG.E.CONSTANT R8, desc[UR6][R8.64+0x8] ;  /* 0x000008060808c981 */ /* 0x0000a2000c1e9900 */
[----:B------:R-:W-:Y:S02]  /*0400*/  @!P2 SHF.R.U32.HI R16, RZ, 0x4, R6 ;  /* 0x00000004ff10a819 */ /* 0x000fe40000011606 */
[----:B------:R-:W-:Y:S01]  /*0410*/  @!P5 SHF.R.U32.HI R20, RZ, 0x1f, R22 ;  /* 0x0000001fff14d819 */ /* 0x000fe20000011616 */
[----:B------:R-:W-:Y:S01]  /*0420*/  IMAD.MOV.U32 R22, RZ, RZ, RZ ;  /* 0x000000ffff167224 */ /* 0x000fe200078e00ff */
[----:B------:R-:W-:Y:S02]  /*0430*/  @!P2 LOP3.LUT R17, R17, 0x1, RZ, 0xc0, !PT ;  /* 0x000000011111a812 */ /* 0x000fe400078ec0ff */
[----:B------:R-:W-:-:S02]  /*0440*/  @!P2 LOP3.LUT R19, R19, 0x1, RZ, 0xc0, !PT ;  /* 0x000000011313a812 */ /* 0x000fc400078ec0ff */
[----:B------:R-:W-:Y:S02]  /*0450*/  @!P2 LOP3.LUT R16, R16, 0x1, RZ, 0xc0, !PT ;  /* 0x000000011010a812 */ /* 0x000fe400078ec0ff */
[----:B------:R-:W-:Y:S02]  /*0460*/  ISETP.GE.U32.AND P5, PT, R18, R23, PT ;  /* 0x000000171200720c */ /* 0x000fe40003fa6070 */
[--C-:B------:R-:W-:Y:S02]  /*0470*/  SHF.R.U32.HI R18, RZ, 0x1, R4.reuse ;  /* 0x00000001ff127819 */ /* 0x100fe40000011604 */
[----:B------:R-:W-:Y:S02]  /*0480*/  @!P2 IADD3 R17, PT, PT, R16, R17, R19 ;  /* 0x000000111011a210 */ /* 0x000fe40007ffe013 */
[----:B------:R-:W-:Y:S02]  /*0490*/  LOP3.LUT R16, R4, 0x1, RZ, 0xc0, !PT ;  /* 0x0000000104107812 */ /* 0x000fe400078ec0ff */
[----:B------:R-:W-:Y:S01]  /*04a0*/  LOP3.LUT R25, R18, 0x1, RZ, 0xc0, !PT ;  /* 0x0000000112197812 */ /* 0x000fe200078ec0ff */
[----:B------:R-:W-:Y:S01]  /*04b0*/  IMAD.MOV.U32 R18, RZ, RZ, RZ ;  /* 0x000000ffff127224 */ /* 0x000fe200078e00ff */
[----:B------:R-:W-:-:S02]  /*04c0*/  SHF.R.U32.HI R23, RZ, 0x2, R4 ;  /* 0x00000002ff177819 */ /* 0x000fc40000011604 */
[----:B------:R-:W-:Y:S01]  /*04d0*/  @P3 SHF.R.U32.HI R19, RZ, 0x3, R4 ;  /* 0x00000003ff133819 */ /* 0x000fe20000011604 */
[----:B------:R-:W-:Y:S01]  /*04e0*/  IMAD.IADD R16, R16, 0x1, R25 ;  /* 0x0000000110107824 */ /* 0x000fe200078e0219 */
[----:B------:R-:W-:Y:S02]  /*04f0*/  SHF.R.U32.HI R21, RZ, 0x1, R2 ;  /* 0x00000001ff157819 */ /* 0x000fe40000011602 */
[----:B------:R-:W-:Y:S02]  /*0500*/  LOP3.LUT R23, R23, 0x1, RZ, 0xc0, !PT ;  /* 0x0000000117177812 */ /* 0x000fe400078ec0ff */
[----:B------:R-:W-:Y:S02]  /*0510*/  @P3 LOP3.LUT R24, R19, 0x1, RZ, 0xc0, !PT ;  /* 0x0000000113183812 */ /* 0x000fe400078ec0ff */
[----:B------:R-:W-:Y:S02]  /*0520*/  LOP3.LUT R21, R21, 0x1, RZ, 0xc0, !PT ;  /* 0x0000000115157812 */ /* 0x000fe400078ec0ff */
[----:B------:R-:W-:-:S02]  /*0530*/  SEL R19, R16, RZ, P3 ;  /* 0x000000ff10137207 */ /* 0x000fc40001800000 */
[----:B------:R-:W-:Y:S02]  /*0540*/  @P3 IADD3 R22, PT, PT, R24, R25, R23 ;  /* 0x0000001918163210 */ /* 0x000fe40007ffe017 */
[----:B------:R-:W-:Y:S02]  /*0550*/  @P1 SHF.R.U32.HI R18, RZ, 0x1f, R12 ;  /* 0x0000001fff121819 */ /* 0x000fe4000001160c */
[--C-:B------:R-:W-:Y:S02]  /*0560*/  @P3 SHF.R.U32.HI R25, RZ, 0x3, R4.reuse ;  /* 0x00000003ff193819 */ /* 0x100fe40000011604 */
[----:B------:R-:W-:Y:S02]  /*0570*/  @P3 SHF.R.U32.HI R24, RZ, 0x4, R4 ;  /* 0x00000004ff183819 */ /* 0x000fe40000011604 */
[----:B------:R-:W-:Y:S01]  /*0580*/  IADD3 R12, PT, PT, R21, R19, R20 ;  /* 0x00000013150c7210 */ /* 0x000fe20007ffe014 */
[----:B------:R-:W-:Y:S01]  /*0590*/  IMAD.MOV.U32 R20, RZ, RZ, RZ ;  /* 0x000000ffff147224 */ /* 0x000fe200078e00ff */
[----:B------:R-:W-:-:S02]  /*05a0*/  SEL R15, R15, RZ, P0 ;  /* 0x000000ff0f0f7207 */ /* 0x000fc40000000000 */
[----:B------:R-:W-:Y:S02]  /*05b0*/  @P3 LOP3.LUT R25, R25, 0x1, RZ, 0xc0, !PT ;  /* 0x0000000119193812 */ /* 0x000fe400078ec0ff */
[----:B------:R-:W-:Y:S02]  /*05c0*/  @P3 LOP3.LUT R24, R24, 0x1, RZ, 0xc0, !PT ;  /* 0x0000000118183812 */ /* 0x000fe400078ec0ff */
[----:B------:R-:W-:Y:S02]  /*05d0*/  IADD3 R12, PT, PT, R15, R12, R18 ;  /* 0x0000000c0f0c7210 */ /* 0x000fe40007ffe012 */
[--C-:B------:R-:W-:Y:S02]  /*05e0*/  SHF.R.U32.HI R15, RZ, 0x1, R6.reuse ;  /* 0x00000001ff0f7819 */ /* 0x100fe40000011606 */
[--C-:B------:R-:W-:Y:S02]  /*05f0*/  @!P2 SHF.R.U32.HI R19, RZ, 0x2, R6.reuse ;  /* 0x00000002ff13a819 */ /* 0x100fe40000011606 */
[----:B------:R-:W-:-:S02]  /*0600*/  @!P2 SHF.R.U32.HI R18, RZ, 0x3, R6 ;  /* 0x00000003ff12a819 */ /* 0x000fc40000011606 */
[----:B------:R-:W-:Y:S02]  /*0610*/  @P3 IADD3 R20, PT, PT, R24, R23, R25 ;  /* 0x0000001718143210 */ /* 0x000fe40007ffe019 */
[----:B------:R-:W-:Y:S02]  /*0620*/  LOP3.LUT R15, R15, 0x1, RZ, 0xc0, !PT ;  /* 0x000000010f0f7812 */ /* 0x000fe400078ec0ff */
[----:B------:R-:W-:Y:S02]  /*0630*/  @!P2 LOP3.LUT R24, R19, 0x1, RZ, 0xc0, !PT ;  /* 0x000000011318a812 */ /* 0x000fe400078ec0ff */
[----:B------:R-:W-:Y:S02]  /*0640*/  @!P2 LOP3.LUT R18, R18, 0x1, RZ, 0xc0, !PT ;  /* 0x000000011212a812 */ /* 0x000fe400078ec0ff */
[----:B------:R-:W-:Y:S02]  /*0650*/  LOP3.LUT R26, R6, 0x1, RZ, 0xc0, !PT ;  /* 0x00000001061a7812 */ /* 0x000fe400078ec0ff */
[----:B------:R-:W-:-:S02]  /*0660*/  @!P2 IADD3 R18, PT, PT, R18, R15, R24 ;  /* 0x0000000f1212a210 */ /* 0x000fc40007ffe018 */
[----:B------:R-:W-:Y:S02]  /*0670*/  @!P2 IADD3 R25, PT, PT, R24, R26, R15 ;  /* 0x0000001a1819a210 */ /* 0x000fe40007ffe00f */
[----:B------:R-:W-:Y:S02]  /*0680*/  SEL R19, R26, RZ, !P5 ;  /* 0x000000ff1a137207 */ /* 0x000fe40006800000 */
[----:B------:R-:W-:Y:S02]  /*0690*/  SEL R15, R15, RZ, !P5 ;  /* 0x000000ff0f0f7207 */ /* 0x000fe40006800000 */
[--C-:B------:R-:W-:Y:S02]  /*06a0*/  @P3 SHF.R.U32.HI R26, RZ, 0x4, R4.reuse ;  /* 0x00000004ff1a3819 */ /* 0x100fe40000011604 */
[----:B------:R-:W-:Y:S02]  /*06b0*/  IADD3 R12, PT, PT, R15, R12, R19 ;  /* 0x0000000c0f0c7210 */ /* 0x000fe40007ffe013 */
[----:B------:R-:W-:-:S02]  /*06c0*/  @P3 SHF.R.U32.HI R19, RZ, 0x3, R4 ;  /* 0x00000003ff133819 */ /* 0x000fc40000011604 */
[----:B------:R-:W-:Y:S02]  /*06d0*/  @P3 SHF.R.U32.HI R15, RZ, 0x5, R4 ;  /* 0x00000005ff0f3819 */ /* 0x000fe40000011604 */
[----:B------:R-:W-:Y:S01]  /*06e0*/  @P3 LOP3.LUT R24, R19, 0x1, RZ, 0xc0, !PT ;  /* 0x0000000113183812 */ /* 0x000fe200078ec0ff */
[----:B------:R-:W-:Y:S01]  /*06f0*/  IMAD.MOV.U32 R19, RZ, RZ, RZ ;  /* 0x000000ffff137224 */ /* 0x000fe200078e00ff */
[----:B------:R-:W-:Y:S02]  /*0700*/  @P3 LOP3.LUT R26, R26, 0x1, RZ, 0xc0, !PT ;  /* 0x000000011a1a3812 */ /* 0x000fe400078ec0ff */
[----:B------:R-:W-:-:S04]  /*0710*/  @P3 LOP3.LUT R15, R15, 0x1, RZ, 0xc0, !PT ;  /* 0x000000010f0f3812 */ /* 0x000fc800078ec0ff */
[----:B------:R-:W-:Y:S02]  /*0720*/  @P3 IADD3 R19, PT, PT, R15, R24, R26 ;  /* 0x000000180f133210 */ /* 0x000fe40007ffe01a */
[--C-:B------:R-:W-:Y:S02]  /*0730*/  @!P2 SHF.R.U32.HI R24, RZ, 0x3, R6.reuse ;  /* 0x00000003ff18a819 */ /* 0x100fe40000011606 */
[--C-:B------:R-:W-:Y:S02]  /*0740*/  @!P2 SHF.R.U32.HI R26, RZ, 0x4, R6.reuse ;  /* 0x00000004ff1aa819 */ /* 0x100fe40000011606 */
[----:B------:R-:W-:Y:S02]  /*0750*/  @!P2 SHF.R.U32.HI R15, RZ, 0x5, R6 ;  /* 0x00000005ff0fa819 */ /* 0x000fe40000011606 */
[----:B------:R-:W-:Y:S02]  /*0760*/  @!P2 LOP3.LUT R24, R24, 0x1, RZ, 0xc0, !PT ;  /* 0x000000011818a812 */ /* 0x000fe400078ec0ff */
[----:B------:R-:W-:-:S02]  /*0770*/  @!P2 LOP3.LUT R26, R26, 0x1, RZ, 0xc0, !PT ;  /* 0x000000011a1aa812 */ /* 0x000fc400078ec0ff */
[----:B------:R-:W-:-:S04]  /*0780*/  @!P2 LOP3.LUT R15, R15, 0x1, RZ, 0xc0, !PT ;  /* 0x000000010f0fa812 */ /* 0x000fc800078ec0ff */
[----:B------:R-:W-:Y:S01]  /*0790*/  @!P2 IADD3 R15, PT, PT, R15, R24, R26 ;  /* 0x000000180f0fa210 */ /* 0x000fe20007ffe01a */
[----:B------:R-:W-:Y:S01]  /*07a0*/  IMAD.IADD R26, R16, 0x1, R23 ;  /* 0x00000001101a7824 */ /* 0x000fe200078e0217 */
[--C-:B------:R-:W-:Y:S02]  /*07b0*/  SHF.R.U32.HI R23, RZ, 0x2, R2.reuse ;  /* 0x00000002ff177819 */ /* 0x100fe40000011602 */
[----:B------:R-:W-:Y:S02]  /*07c0*/  LOP3.LUT R16, R2, 0x1, RZ, 0xc0, !PT ;  /* 0x0000000102107812 */ /* 0x000fe400078ec0ff */
[----:B------:R-:W-:Y:S02]  /*07d0*/  LOP3.LUT R23, R23, 0x1, RZ, 0xc0, !PT ;  /* 0x0000000117177812 */ /* 0x000fe400078ec0ff */
[----:B------:R-:W-:Y:S02]  /*07e0*/  SEL R26, R26, RZ, P3 ;  /* 0x000000ff1a1a7207 */ /* 0x000fe40001800000 */
[----:B------:R-:W-:-:S02]  /*07f0*/  SHF.R.U32.HI R24, RZ, 0x3, R2 ;  /* 0x00000003ff187819 */ /* 0x000fc40000011602 */
[----:B------:R-:W-:Y:S02]  /*0800*/  IADD3 R26, PT, PT, R26, R23, R16 ;  /* 0x000000171a1a7210 */ /* 0x000fe40007ffe010 */
[----:B------:R-:W-:-:S03]  /*0810*/  LOP3.LUT R24, R24, 0x1, RZ, 0xc0, !PT ;  /* 0x0000000118187812 */ /* 0x000fc600078ec0ff */
[----:B------:R-:W-:Y:S01]  /*0820*/  @!P2 IMAD.IADD R26, R26, 0x1, R25 ;  /* 0x000000011a1aa824 */ /* 0x000fe200078e0219 */
[----:B------:R-:W-:Y:S02]  /*0830*/  IADD3 R21, PT, PT, R22, R24, R21 ;  /* 0x0000001816157210 */ /* 0x000fe40007ffe015 */
[--C-:B0-----:R-:W-:Y:S02]  /*0840*/  SHF.R.U32.HI R9, RZ, 0x4, R2.reuse ;  /* 0x00000004ff097819 */ /* 0x101fe40000011602 */
[----:B------:R-:W-:Y:S02]  /*0850*/  ISETP.NE.AND P5, PT, R26, 0x3, PT ;  /* 0x000000031a00780c */ /* 0x000fe40003fa5270 */
[----:B------:R-:W-:Y:S02]  /*0860*/  SHF.R.U32.HI R22, RZ, 0x5, R2 ;  /* 0x00000005ff167819 */ /* 0x000fe40000011602 */
[----:B------:R-:W-:Y:S02]  /*0870*/  LOP3.LUT R9, R9, 0x1, RZ, 0xc0, !PT ;  /* 0x0000000109097812 */ /* 0x000fe400078ec0ff */
[----:B------:R-:W-:Y:S01]  /*0880*/  LOP3.LUT R22, R22, 0x1, RZ, 0xc0, !PT ;  /* 0x0000000116167812 */ /* 0x000fe200078ec0ff */
[----:B------:R-:W-:Y:S01]  /*0890*/  @!P2 IMAD.IADD R21, R21, 0x1, R18 ;  /* 0x000000011515a824 */ /* 0x000fe200078e0212 */
[----:B------:R-:W-:-:S02]  /*08a0*/  IADD3 R20, PT, PT, R20, R9, R23 ;  /* 0x0000000914147210 */ /* 0x000fc40007ffe017 */
[----:B------:R-:W-:Y:S02]  /*08b0*/  IADD3 R24, PT, PT, R19, R22, R24 ;  /* 0x0000001613187210 */ /* 0x000fe40007ffe018 */
[--C-:B------:R-:W-:Y:S02]  /*08c0*/  @P3 SHF.R.U32.HI R19, RZ, 0x4, R4.reuse ;  /* 0x00000004ff133819 */ /* 0x100fe40000011604 */
[--C-:B------:R-:W-:Y:S02]  /*08d0*/  @P3 SHF.R.U32.HI R23, RZ, 0x5, R4.reuse ;  /* 0x00000005ff173819 */ /* 0x100fe40000011604 */
[----:B------:R-:W-:Y:S02]  /*08e0*/  @P3 SHF.R.U32.HI R18, RZ, 0x6, R4 ;  /* 0x00000006ff123819 */ /* 0x000fe40000011604 */
[----:B------:R-:W-:Y:S02]  /*08f0*/  @P5 ISETP.NE.AND P1, PT, R26, 0x2, PT ;  /* 0x000000021a00580c */ /* 0x000fe40003f25270 */
[----:B------:R-:W-:-:S02]  /*0900*/  @P3 LOP3.LUT R19, R19, 0x1, RZ, 0xc0, !PT ;  /* 0x0000000113133812 */ /* 0x000fc400078ec0ff */
[----:B------:R-:W-:Y:S02]  /*0910*/  @P3 LOP3.LUT R23, R23, 0x1, RZ, 0xc0, !PT ;  /* 0x0000000117173812 */ /* 0x000fe400078ec0ff */
[----:B------:R-:W-:Y:S01]  /*0920*/  @P3 LOP3.LUT R18, R18, 0x1, RZ, 0xc0, !PT ;  /* 0x0000000112123812 */ /* 0x000fe200078ec0ff */
[----:B------:R-:W-:Y:S01]  /*0930*/  IMAD.MOV.U32 R28, RZ, RZ, RZ ;  /* 0x000000ffff1c7224 */ /* 0x000fe200078e00ff */
[----:B------:R-:W-:Y:S02]  /*0940*/  @P5 SEL R25, RZ, 0x2, P1 ;  /* 0x00000002ff195807 */ /* 0x000fe40000800000 */
[----:B------:R-:W-:Y:S02]  /*0950*/  @P3 IADD3 R28, PT, PT, R18, R19, R23 ;  /* 0x00000013121c3210 */ /* 0x000fe40007ffe017 */
[----:B------:R-:W-:Y:S02]  /*0960*/  ISETP.NE.AND P1, PT, R21, 0x3, PT ;  /* 0x000000031500780c */ /* 0x000fe40003f25270 */
[----:B------:R-:W-:-:S04]  /*0970*/  @P5 SHF.R.U64 R18, R2, 0x1, R3 ;  /* 0x0000000102125819 */ /* 0x000fc80000001203 */
[----:B------:R-:W-:Y:S02]  /*0980*/  @P5 LOP3.LUT R18, R18, 0x1, RZ, 0xc0, !PT ;  /* 0x0000000112125812 */ /* 0x000fe400078ec0ff */
[--C-:B------:R-:W-:Y:S02]  /*0990*/  @!P2 SHF.R.U32.HI R19, RZ, 0x4, R6.reuse ;  /* 0x00000004ff13a819 */ /* 0x100fe40000011606 */
[----:B------:R-:W-:Y:S02]  /*09a0*/  @P5 ISETP.NE.U32.AND P0, PT, R18, 0x1, PT ;  /* 0x000000011200580c */ /* 0x000fe40003f05070 */
[--C-:B------:R-:W-:Y:S02]  /*09b0*/  @!P2 SHF.R.U32.HI R23, RZ, 0x5, R6.reuse ;  /* 0x00000005ff17a819 */ /* 0x100fe40000011606 */
[----:B------:R-:W-:Y:S01]  /*09c0*/  @!P2 SHF.R.U32.HI R18, RZ, 0x6, R6 ;  /* 0x00000006ff12a819 */ /* 0x000fe20000011606 */
[----:B------:R-:W-:Y:S01]  /*09d0*/  @!P2 IMAD.IADD R20, R20, 0x1, R17 ;  /* 0x000000011414a824 */ /* 0x000fe200078e0211 */
[----:B------:R-:W-:-:S02]  /*09e0*/  @P1 SHF.R.U64 R17, R2, 0x2, R3 ;  /* 0x0000000202111819 */ /* 0x000fc40000001203 */
[----:B------:R-:W-:Y:S02]  /*09f0*/  @!P2 LOP3.LUT R19, R19, 0x1, RZ, 0xc0, !PT ;  /* 0x000000011313a812 */ /* 0x000fe400078ec0ff */
[----:B------:R-:W-:Y:S02]  /*0a00*/  @!P2 LOP3.LUT R23, R23, 0x1, RZ, 0xc0, !PT ;  /* 0x000000011717a812 */ /* 0x000fe400078ec0ff */
[----:B------:R-:W-:Y:S02]  /*0a10*/  @!P2 LOP3.LUT R18, R18, 0x1, RZ, 0xc0, !PT ;  /* 0x000000011212a812 */ /* 0x000fe400078ec0ff */
[----:B------:R-:W-:Y:S02]  /*0a20*/  @P5 ISETP.NE.U32.AND.EX P0, PT, RZ, RZ, PT, P0 ;  /* 0x000000ffff00520c */ /* 0x000fe40003f05100 */
[----:B------:R-:W-:Y:S02]  /*0a30*/  @P1 LOP3.LUT R17, R17, 0x1, RZ, 0xc0, !PT ;  /* 0x0000000111111812 */ /* 0x000fe400078ec0ff */
[----:B------:R-:W-:Y:S01]  /*0a40*/  @!P2 IADD3 R26, PT, PT, R18, R19, R23 ;  /* 0x00000013121aa210 */ /* 0x000fe20007ffe017 */
[----:B------:R-:W-:Y:S01]  /*0a50*/  IMAD.MOV.U32 R18, RZ, RZ, 0x2 ;  /* 0x00000002ff127424 */ /* 0x000fe200078e00ff */
[----:B------:R-:W-:-:S02]  /*0a60*/  @P5 SEL R18, R25, RZ, !P0 ;  /* 0x000000ff19125207 */ /* 0x000fc40004000000 */
[----:B------:R-:W-:Y:S02]  /*0a70*/  @P1 ISETP.NE.U32.AND P0, PT, R17, 0x1, PT ;  /* 0x000000011100180c */ /* 0x000fe40003f05070 */
[----:B------:R-:W-:Y:S02]  /*0a80*/  SHF.R.U32.HI R19, RZ, 0x6, R2 ;  /* 0x00000006ff137819 */ /* 0x000fe40000011602 */
[----:B------:R-:W-:Y:S02]  /*0a90*/  @P1 ISETP.NE.AND P5, PT, R21, 0x2, PT ;  /* 0x000000021500180c */ /* 0x000fe40003fa5270 */
[----:B------:R-:W-:Y:S02]  /*0aa0*/  LOP3.LUT R19, R19, 0x1, RZ, 0xc0, !PT ;  /* 0x0000000113137812 */ /* 0x000fe400078ec0ff */
[----:B------:R-:W-:Y:S02]  /*0ab0*/  @P1 ISETP.NE.U32.AND.EX P0, PT, RZ, RZ, PT, P0 ;  /* 0x000000ffff00120c */ /* 0x000fe40003f05100 */
[----:B------:R-:W-:Y:S01]  /*0ac0*/  @P1 SEL R21, RZ, 0x4, P5 ;  /* 0x00000004ff151807 */ /* 0x000fe20002800000 */
[----:B------:R-:W-:Y:S01]  /*0ad0*/  IMAD.MOV.U32 R17, RZ, RZ, 0x4 ;  /* 0x00000004ff117424 */ /* 0x000fe200078e00ff */
[----:B------:R-:W-:Y:S01]  /*0ae0*/  IADD3 R25, PT, PT, R28, R19, R9 ;  /* 0x000000131c197210 */ /* 0x000fe20007ffe009 */
[----:B------:R-:W-:Y:S01]  /*0af0*/  @!P2 IMAD.IADD R24, R24, 0x1, R15 ;  /* 0x000000011818a824 */ /* 0x000fe200078e020f */
[----:B------:R-:W-:-:S02]  /*0b00*/  @P1 SEL R17, R21, RZ, !P0 ;  /* 0x000000ff15111207 */ /* 0x000fc40004000000 */
[--C-:B------:R-:W-:Y:S02]  /*0b10*/  @P3 SHF.R.U32.HI R15, RZ, 0x5, R4.reuse ;  /* 0x00000005ff0f3819 */ /* 0x100fe40000011604 */
[--C-:B------:R-:W-:Y:S02]  /*0b20*/  @P3 SHF.R.U32.HI R21, RZ, 0x6, R4.reuse ;  /* 0x00000006ff153819 */ /* 0x100fe40000011604 */
[----:B------:R-:W-:Y:S02]  /*0b30*/  @P3 SHF.R.U32.HI R9, RZ, 0x7, R4 ;  /* 0x00000007ff093819 */ /* 0x000fe40000011604 */
[----:B------:R-:W-:Y:S02]  /*0b40*/  @P3 LOP3.LUT R28, R15, 0x1, RZ, 0xc0, !PT ;  /* 0x000000010f1c3812 */ /* 0x000fe400078ec0ff */
[----:B------:R-:W-:Y:S02]  /*0b50*/  @P3 LOP3.LUT R21, R21, 0x1, RZ, 0xc0, !PT ;  /* 0x0000000115153812 */ /* 0x000fe400078ec0ff */
[----:B------:R-:W-:-:S02]  /*0b60*/  @P3 LOP3.LUT R15, R9, 0x1, RZ, 0xc0, !PT ;  /* 0x00000001090f3812 */ /* 0x000fc400078ec0ff */
[----:B------:R-:W-:Y:S01]  /*0b70*/  ISETP.NE.AND P5, PT, R20, 0x3, PT ;  /* 0x000000031400780c */ /* 0x000fe20003fa5270 */
[----:B------:R-:W-:Y:S01]  /*0b80*/  IMAD.MOV.U32 R9, RZ, RZ, RZ ;  /* 0x000000ffff097224 */ /* 0x000fe200078e00ff */
[----:B------:R-:W-:Y:S02]  /*0b90*/  @P3 IADD3 R9, PT, PT, R15, R28, R21 ;  /* 0x0000001c0f093210 */ /* 0x000fe40007ffe015 */
[--C-:B------:R-:W-:Y:S02]  /*0ba0*/  @!P2 SHF.R.U32.HI R21, RZ, 0x5, R6.reuse ;  /* 0x00000005ff15a819 */ /* 0x100fe40000011606 */
[--C-:B------:R-:W-:Y:S02]  /*0bb0*/  @!P2 SHF.R.U32.HI R23, RZ, 0x6, R6.reuse ;  /* 0x00000006ff17a819 */ /* 0x100fe40000011606 */
[----:B------:R-:W-:Y:S02]  /*0bc0*/  @!P2 SHF.R.U32.HI R15, RZ, 0x7, R6 ;  /* 0x00000007ff0fa819 */ /* 0x000fe40000011606 */
[----:B------:R-:W-:-:S02]  /*0bd0*/  @!P2 LOP3.LUT R28, R21, 0x1, RZ, 0xc0, !PT ;  /* 0x00000001151ca812 */ /* 0x000fc400078ec0ff */
[----:B------:R-:W-:Y:S02]  /*0be0*/  @!P2 LOP3.LUT R21, R23, 0x1, RZ, 0xc0, !PT ;  /* 0x000000011715a812 */ /* 0x000fe400078ec0ff */
[----:B------:R-:W-:Y:S02]  /*0bf0*/  @!P2 LOP3.LUT R15, R15, 0x1, RZ, 0xc0, !PT ;  /* 0x000000010f0fa812 */ /* 0x000fe400078ec0ff */
[----:B------:R-:W-:Y:S02]  /*0c00*/  @P5 ISETP.NE.AND P0, PT, R20, 0x2, PT ;  /* 0x000000021400580c */ /* 0x000fe40003f05270 */
[----:B------:R-:W-:Y:S02]  /*0c10*/  @!P2 IADD3 R21, PT, PT, R15, R28, R21 ;  /* 0x0000001c0f15a210 */ /* 0x000fe40007ffe015 */
[----:B------:R-:W-:Y:S02]  /*0c20*/  @P5 SHF.R.U64 R15, R2, 0x3, R3 ;  /* 0x00000003020f5819 */ /* 0x000fe40000001203 */
[----:B------:R-:W-:-:S02]  /*0c30*/  @P5 SEL R20, RZ, 0x8, P0 ;  /* 0x00000008ff145807 */ /* 0x000fc40000000000 */
[----:B------:R-:W-:Y:S02]  /*0c40*/  SHF.R.U32.HI R23, RZ, 0x7, R2 ;  /* 0x00000007ff177819 */ /* 0x000fe40000011602 */
[----:B------:R-:W-:Y:S02]  /*0c50*/  @P5 LOP3.LUT R15, R15, 0x1, RZ, 0xc0, !PT ;  /* 0x000000010f0f5812 */ /* 0x000fe400078ec0ff */
[----:B------:R-:W-:Y:S02]  /*0c60*/  ISETP.NE.AND P0, PT, R24, 0x3, PT ;  /* 0x000000031800780c */ /* 0x000fe40003f05270 */
[----:B------:R-:W-:Y:S02]  /*0c70*/  LOP3.LUT R23, R23, 0x1, RZ, 0xc0, !PT ;  /* 0x0000000117177812 */ /* 0x000fe400078ec0ff */
[----:B------:R-:W-:Y:S02]  /*0c80*/  @P5 ISETP.NE.U32.AND P1, PT, R15, 0x1, PT ;  /* 0x000000010f00580c */ /* 0x000fe40003f25070 */
[----:B------:R-:W-:-:S02]  /*0c90*/  IADD3 R22, PT, PT, R9, R23, R22 ;  /* 0x0000001709167210 */ /* 0x000fc40007ffe016 */
[----:B------:R-:W-:Y:S01]  /*0ca0*/  @P5 ISETP.NE.U32.AND.EX P1, PT, RZ, RZ, PT, P1 ;  /* 0x000000ffff00520c */ /* 0x000fe20003f25110 */
[----:B------:R-:W-:Y:S02]  /*0cb0*/  @!P2 IMAD.IADD R25, R25, 0x1, R26 ;  /* 0x000000011919a824 */ /* 0x000fe400078e021a */
[----:B------:R-:W-:Y:S01]  /*0cc0*/  IMAD.MOV.U32 R15, RZ, RZ, 0x8 ;  /* 0x00000008ff0f7424 */ /* 0x000fe200078e00ff */
[----:B------:R-:W-:Y:S01]  /*0cd0*/  @P5 SEL R15, R20, RZ, !P1 ;  /* 0x000000ff140f5207 */ /* 0x000fe20004800000 */
[----:B------:R-:W-:Y:S01]  /*0ce0*/  @!P2 IMAD.IADD R22, R22, 0x1, R21 ;  /* 0x000000011616a824 */ /* 0x000fe200078e0215 */
[----:B------:R-:W-:Y:S01]  /*0cf0*/  @P0 SHF.R.U64 R20, R2, 0x4, R3 ;  /* 0x0000000402140819 */ /* 0x000fe20000001203 */
[----:B------:R-:W-:Y:S01]  /*0d00*/  IMAD.MOV.U32 R9, RZ, RZ, RZ ;  /* 0x000000ffff097224 */ /* 0x000fe200078e00ff */
[----:B------:R-:W-:Y:S02]  /*0d10*/  @P0 ISETP.NE.AND P1, PT, R24, 0x2, PT ;  /* 0x000000021800080c */ /* 0x000fe40003f25270 */
[----:B------:R-:W-:-:S02]  /*0d20*/  ISETP.NE.AND P5, PT, R25, 0x3, PT ;  /* 0x000000031900780c */ /* 0x000fc40003fa5270 */
[----:B------:R-:W-:Y:S02]  /*0d30*/  @!P6 LOP3.LUT R9, R14, 0x1, RZ, 0xc0, !PT ;  /* 0x000000010e09e812 */ /* 0x000fe400078ec0ff */
[----:B------:R-:W-:Y:S02]  /*0d40*/  @P0 LOP3.LUT R20, R20, 0x1, RZ, 0xc0, !PT ;  /* 0x0000000114140812 */ /* 0x000fe400078ec0ff */
[----:B------:R-:W-:Y:S02]  /*0d50*/  ISETP.NE.AND P6, PT, R22, 0x3, PT ;  /* 0x000000031600780c */ /* 0x000fe40003fc5270 */
[----:B------:R-:W-:Y:S02]  /*0d60*/  @P0 SEL R14, RZ, 0x10, P1 ;  /* 0x00000010ff0e0807 */ /* 0x000fe40000800000 */
[----:B------:R-:W-:Y:S01]  /*0d70*/  @P0 ISETP.NE.U32.AND P1, PT, R20, 0x1, PT ;  /* 0x000000011400080c */ /* 0x000fe20003f25070 */
[----:B------:R-:W-:-:S03]  /*0d80*/  IMAD.MOV.U32 R21, RZ, RZ, 0x10 ;  /* 0x00000010ff157424 */ /* 0x000fc600078e00ff */
[----:B------:R-:W-:Y:S02]  /*0d90*/  @P0 ISETP.NE.U32.AND.EX P1, PT, RZ, RZ, PT, P1 ;  /* 0x000000ffff00020c */ /* 0x000fe40003f25110 */
[--C-:B------:R-:W-:Y:S02]  /*0da0*/  @P5 SHF.R.U64 R20, R2, 0x5, R3.reuse ;  /* 0x0000000502145819 */ /* 0x100fe40000001203 */
[----:B------:R-:W-:Y:S02]  /*0db0*/  @P0 SEL R21, R14, RZ, !P1 ;  /* 0x000000ff0e150207 */ /* 0x000fe40004800000 */
[----:B------:R-:W-:Y:S02]  /*0dc0*/  @P6 SHF.R.U64 R14, R2, 0x6, R3 ;  /* 0x00000006020e6819 */ /* 0x000fe40000001203 */
[----:B------:R-:W-:Y:S02]  /*0dd0*/  @P5 ISETP.NE.AND P1, PT, R25, 0x2, PT ;  /* 0x000000021900580c */ /* 0x000fe40003f25270 */
[----:B------:R-:W-:-:S02]  /*0de0*/  @P5 LOP3.LUT R20, R20, 0x1, RZ, 0xc0, !PT ;  /* 0x0000000114145812 */ /* 0x000fc400078ec0ff */
[----:B------:R-:W-:Y:S02]  /*0df0*/  @P6 ISETP.NE.AND P0, PT, R22, 0x2, PT ;  /* 0x000000021600680c */ /* 0x000fe40003f05270 */
[----:B------:R-:W-:Y:S02]  /*0e00*/  @P6 LOP3.LUT R14, R14, 0x1, RZ, 0xc0, !PT ;  /* 0x000000010e0e6812 */ /* 0x000fe400078ec0ff */
[----:B------:R-:W-:Y:S02]  /*0e10*/  @P5 SEL R24, RZ, 0x20, P1 ;  /* 0x00000020ff185807 */ /* 0x000fe40000800000 */
[----:B------:R-:W-:Y:S02]  /*0e20*/  @P5 ISETP.NE.U32.AND P1, PT, R20, 0x1, PT ;  /* 0x000000011400580c */ /* 0x000fe40003f25070 */
[----:B------:R-:W-:Y:S02]  /*0e30*/  @P6 SEL R22, RZ, 0x40, P0 ;  /* 0x00000040ff166807 */ /* 0x000fe40000000000 */
[----:B------:R-:W-:-:S02]  /*0e40*/  @P6 ISETP.NE.U32.AND P0, PT, R14, 0x1, PT ;  /* 0x000000010e00680c */ /* 0x000fc40003f05070 */
[----:B------:R-:W-:Y:S02]  /*0e50*/  @P5 ISETP.NE.U32.AND.EX P1, PT, RZ, RZ, PT, P1 ;  /* 0x000000ffff00520c */ /* 0x000fe40003f25110 */
[----:B------:R-:W-:Y:S01]  /*0e60*/  @P6 ISETP.NE.U32.AND.EX P0, PT, RZ, RZ, PT, P0 ;  /* 0x000000ffff00620c */ /* 0x000fe20003f05100 */
[----:B------:R-:W-:Y:S01]  /*0e70*/  IMAD.MOV.U32 R20, RZ, RZ, 0x20 ;  /* 0x00000020ff147424 */ /* 0x000fe200078e00ff */
[----:B------:R-:W-:Y:S01]  /*0e80*/  @P5 SEL R20, R24, RZ, !P1 ;  /* 0x000000ff18145207 */ /* 0x000fe20004800000 */
[----:B------:R-:W-:Y:S01]  /*0e90*/  IMAD.MOV.U32 R14, RZ, RZ, 0x40 ;  /* 0x00000040ff0e7424 */ /* 0x000fe200078e00ff */
[----:B------:R-:W-:Y:S02]  /*0ea0*/  @P6 SEL R14, R22, RZ, !P0 ;  /* 0x000000ff160e6207 */ /* 0x000fe40004000000 */
[--C-:B------:R-:W-:Y:S02]  /*0eb0*/  @P3 SHF.R.U32.HI R24, RZ, 0x6, R4.reuse ;  /* 0x00000006ff183819 */ /* 0x100fe40000011604 */
[----:B------:R-:W-:-:S02]  /*0ec0*/  @P3 SHF.R.U32.HI R26, RZ, 0x7, R4 ;  /* 0x00000007ff1a3819 */ /* 0x000fc40000011604 */
[----:B------:R-:W-:Y:S02]  /*0ed0*/  @P3 SHF.R.U32.HI R22, RZ, 0x8, R4 ;  /* 0x00000008ff163819 */ /* 0x000fe40000011604 */
[----:B------:R-:W-:Y:S02]  /*0ee0*/  @P3 LOP3.LUT R25, R24, 0x1, RZ, 0xc0, !PT ;  /* 0x0000000118193812 */ /* 0x000fe400078ec0ff */
[----:B------:R-:W-:Y:S02]  /*0ef0*/  @P3 LOP3.LUT R26, R26, 0x1, RZ, 0xc0, !PT ;  /* 0x000000011a1a3812 */ /* 0x000fe400078ec0ff */
[----:B------:R-:W-:Y:S01]  /*0f00*/  @P3 LOP3.LUT R24, R22, 0x1, RZ, 0xc0, !PT ;  /* 0x0000000116183812 */ /* 0x000fe200078ec0ff */
[----:B------:R-:W-:-:S03]  /*0f10*/  IMAD.MOV.U32 R22, RZ, RZ, RZ ;  /* 0x000000ffff167224 */ /* 0x000fc600078e00ff */
[----:B------:R-:W-:Y:S02]  /*0f20*/  @P3 IADD3 R22, PT, PT, R24, R25, R26 ;  /* 0x0000001918163210 */ /* 0x000fe40007ffe01a */
[--C-:B------:R-:W-:Y:S02]  /*0f30*/  @!P2 SHF.R.U32.HI R25, RZ, 0x6, R6.reuse ;  /* 0x00000006ff19a819 */ /* 0x100fe40000011606 */
[--C-:B------:R-:W-:Y:S02]  /*0f40*/  @!P2 SHF.R.U32.HI R26, RZ, 0x7, R6.reuse ;  /* 0x00000007ff1aa819 */ /* 0x100fe40000011606 */
[----:B------:R-:W-:Y:S02]  /*0f50*/  @!P2 SHF.R.U32.HI R24, RZ, 0x8, R6 ;  /* 0x00000008ff18a819 */ /* 0x000fe40000011606 */
[----:B------:R-:W-:Y:S02]  /*0f60*/  @!P2 LOP3.LUT R25, R25, 0x1, RZ, 0xc0, !PT ;  /* 0x000000011919a812 */ /* 0x000fe400078ec0ff */
[----:B------:R-:W-:-:S02]  /*0f70*/  @!P2 LOP3.LUT R26, R26, 0x1, RZ, 0xc0, !PT ;  /* 0x000000011a1aa812 */ /* 0x000fc400078ec0ff */
[----:B------:R-:W-:-:S04]  /*0f80*/  @!P2 LOP3.LUT R24, R24, 0x1, RZ, 0xc0, !PT ;  /* 0x000000011818a812 */ /* 0x000fc800078ec0ff */
[----:B------:R-:W-:Y:S02]  /*0f90*/  @!P2 IADD3 R26, PT, PT, R24, R25, R26 ;  /* 0x00000019181aa210 */ /* 0x000fe40007ffe01a */
[----:B------:R-:W-:-:S04]  /*0fa0*/  SHF.R.U32.HI R24, RZ, 0x8, R2 ;  /* 0x00000008ff187819 */ /* 0x000fc80000011602 */
[----:B------:R-:W-:-:S04]  /*0fb0*/  LOP3.LUT R24, R24, 0x1, RZ, 0xc0, !PT ;  /* 0x0000000118187812 */ /* 0x000fc800078ec0ff */
[----:B------:R-:W-:-:S05]  /*0fc0*/  IADD3 R19, PT, PT, R22, R24, R19 ;  /* 0x0000001816137210 */ /* 0x000fca0007ffe013 */
[----:B------:R-:W-:-:S05]  /*0fd0*/  @!P2 IMAD.IADD R19, R19, 0x1, R26 ;  /* 0x000000011313a824 */ /* 0x000fca00078e021a */
[----:B------:R-:W-:Y:S02]  /*0fe0*/  ISETP.NE.AND P6, PT, R19, 0x3, PT ;  /* 0x000000031300780c */ /* 0x000fe40003fc5270 */
[----:B------:R-:W-:-:S11]  /*0ff0*/  ISETP.NE.AND P5, PT, R12, 0x3, PT ;  /* 0x000000030c00780c */ /* 0x000fd60003fa5270 */
[----:B------:R-:W-:-:S04]  /*1000*/  @P6 SHF.R.U64 R22, R2, 0x7, R3 ;  /* 0x0000000702166819 */ /* 0x000fc80000001203 */
[----:B------:R-:W-:Y:S02]  /*1010*/  @P6 LOP3.LUT R22, R22, 0x1, RZ, 0xc0, !PT ;  /* 0x0000000116166812 */ /* 0x000fe400078ec0ff */
[----:B------:R-:W-:Y:S02]  /*1020*/  @P6 ISETP.NE.AND P0, PT, R19, 0x2, PT ;  /* 0x000000021300680c */ /* 0x000fe40003f05270 */
[----:B------:R-:W-:Y:S02]  /*1030*/  @P6 ISETP.NE.U32.AND P1, PT, R22, 0x1, PT ;  /* 0x000000011600680c */ /* 0x000fe40003f25070 */
[----:B------:R-:W-:Y:S02]  /*1040*/  @P6 SEL R22, RZ, 0x80, P0 ;  /* 0x00000080ff166807 */ /* 0x000fe40000000000 */
[----:B------:R-:W-:Y:S01]  /*1050*/  @P6 ISETP.NE.U32.AND.EX P1, PT, RZ, RZ, PT, P1 ;  /* 0x000000ffff00620c */ /* 0x000fe20003f25110 */
[----:B------:R-:W-:Y:S01]  /*1060*/  IMAD.MOV.U32 R19, RZ, RZ, 0x80 ;  /* 0x00000080ff137424 */ /* 0x000fe200078e00ff */
[----:B------:R-:W-:-:S02]  /*1070*/  @P5 ISETP.NE.AND P0, PT, R12, 0x2, PT ;  /* 0x000000020c00580c */ /* 0x000fc40003f05270 */
[----:B------:R-:W-:Y:S02]  /*1080*/  @P6 SEL R19, R22, RZ, !P1 ;  /* 0x000000ff16136207 */ /* 0x000fe40004800000 */
[--C-:B------:R-:W-:Y:S02]  /*1090*/  @P3 SHF.R.U32.HI R22, RZ, 0x7, R4.reuse ;  /* 0x00000007ff163819 */ /* 0x100fe40000011604 */
[--C-:B------:R-:W-:Y:S02]  /*10a0*/  @P3 SHF.R.U32.HI R26, RZ, 0x8, R4.reuse ;  /* 0x00000008ff1a3819 */ /* 0x100fe40000011604 */
[----:B------:R-:W-:Y:S02]  /*10b0*/  @P3 SHF.R.U32.HI R12, RZ, 0x9, R4 ;  /* 0x00000009ff0c3819 */ /* 0x000fe40000011604 */
[----:B------:R-:W-:Y:S02]  /*10c0*/  @P3 LOP3.LUT R25, R22, 0x1, RZ, 0xc0, !PT ;  /* 0x0000000116193812 */ /* 0x000fe400078ec0ff */
[----:B------:R-:W-:-:S02]  /*10d0*/  @P3 LOP3.LUT R26, R26, 0x1, RZ, 0xc0, !PT ;  /* 0x000000011a1a3812 */ /* 0x000fc400078ec0ff */
        /* <DEDUP_REMOVED lines=15> */
[----:B------:R-:W-:Y:S01]  /*11d0*/  @P5 ISETP.EQ.U32.AND P1, PT, R16, 0x1, PT ;  /* 0x000000011000580c */ /* 0x000fe20003f22070 */
[----:B------:R-:W-:Y:S01]  /*11e0*/  IMAD.MOV.U32 R12, RZ, RZ, RZ ;  /* 0x000000ffff0c7224 */ /* 0x000fe200078e00ff */
[----:B--2---:R-:W-:Y:S02]  /*11f0*/  @!P4 LOP3.LUT R12, R8, 0x1, RZ, 0xc0, !PT ;  /* 0x00000001080cc812 */ /* 0x004fe400078ec0ff */
[----:B------:R-:W-:-:S07]  /*1200*/  @P5 ISETP.EQ.U32.AND.EX P0, PT, RZ, RZ, !P0, P1 ;  /* 0x000000ffff00520c */ /* 0x000fce0004702110 */
[----:B------:R-:W-:-:S04]  /*1210*/  @P6 SHF.R.U64 R16, R2, 0x8, R3 ;  /* 0x0000000802106819 */ /* 0x000fc80000001203 */
[----:B------:R-:W-:Y:S02]  /*1220*/  @P6 LOP3.LUT R16, R16, 0x1, RZ, 0xc0, !PT ;  /* 0x0000000110106812 */ /* 0x000fe400078ec0ff */
[----:B------:R-:W-:Y:S02]  /*1230*/  @P6 ISETP.NE.AND P4, PT, R23, 0x2, PT ;  /* 0x000000021700680c */ /* 0x000fe40003f85270 */
[----:B------:R-:W-:Y:S01]  /*1240*/  @P6 ISETP.NE.U32.AND P1, PT, R16, 0x1, PT ;  /* 0x000000011000680c */ /* 0x000fe20003f25070 */
[----:B------:R-:W-:Y:S01]  /*1250*/  IMAD.MOV.U32 R23, RZ, RZ, 0x1 ;  /* 0x00000001ff177424 */ /* 0x000fe200078e00ff */
[----:B------:R-:W-:Y:S02]  /*1260*/  @P5 SEL R23, RZ, 0x1, !P0 ;  /* 0x00000001ff175807 */ /* 0x000fe40004000000 */
[----:B------:R-:W-:Y:S02]  /*1270*/  @P6 SEL R16, RZ, 0x100, P4 ;  /* 0x00000100ff106807 */ /* 0x000fe40002000000 */
[----:B------:R-:W-:Y:S01]  /*1280*/  @P6 ISETP.NE.U32.AND.EX P1, PT, RZ, RZ, PT, P1 ;  /* 0x000000ffff00620c */ /* 0x000fe20003f25110 */
[----:B------:R-:W-:Y:S01]  /*1290*/  IMAD.MOV.U32 R8, RZ, RZ, 0x100 ;  /* 0x00000100ff087424 */ /* 0x000fe200078e00ff */
[----:B------:R-:W-:-:S02]  /*12a0*/  LOP3.LUT R18, R18, R23, RZ, 0xfc, !PT ;  /* 0x0000001712127212 */ /* 0x000fc400078efcff */
[----:B------:R-:W-:Y:S02]  /*12b0*/  @P6 SEL R8, R16, RZ, !P1 ;  /* 0x000000ff10086207 */ /* 0x000fe40004800000 */
[--C-:B------:R-:W-:Y:S02]  /*12c0*/  @P3 SHF.R.U32.HI R23, RZ, 0x8, R4.reuse ;  /* 0x00000008ff173819 */ /* 0x100fe40000011604 */
[--C-:B------:R-:W-:Y:S02]  /*12d0*/  @P3 SHF.R.U32.HI R25, RZ, 0x9, R4.reuse ;  /* 0x00000009ff193819 */ /* 0x100fe40000011604 */
[----:B------:R-:W-:Y:S02]  /*12e0*/  @P3 SHF.R.U32.HI R16, RZ, 0xa, R4 ;  /* 0x0000000aff103819 */ /* 0x000fe40000011604 */
[----:B------:R-:W-:Y:S02]  /*12f0*/  @P3 LOP3.LUT R26, R23, 0x1, RZ, 0xc0, !PT ;  /* 0x00000001171a3812 */ /* 0x000fe400078ec0ff */
[----:B------:R-:W-:-:S02]  /*1300*/  @P3 LOP3.LUT R25, R25, 0x1, RZ, 0xc0, !PT ;  /* 0x0000000119193812 */ /* 0x000fc400078ec0ff */
[----:B------:R-:W-:Y:S01]  /*1310*/  @P3 LOP3.LUT R23, R16, 0x1, RZ, 0xc0, !PT ;  /* 0x0000000110173812 */ /* 0x000fe200078ec0ff */
[----:B------:R-:W-:Y:S01]  /*1320*/  IMAD.MOV.U32 R16, RZ, RZ, RZ ;  /* 0x000000ffff107224 */ /* 0x000fe200078e00ff */
[--C-:B------:R-:W-:Y:S02]  /*1330*/  @!P2 SHF.R.U32.HI R27, RZ, 0x9, R6.reuse ;  /* 0x00000009ff1ba819 */ /* 0x100fe40000011606 */
[----:B------:R-:W-:Y:S02]  /*1340*/  @P3 IADD3 R16, PT, PT, R23, R26, R25 ;  /* 0x0000001a17103210 */ /* 0x000fe40007ffe019 */
[--C-:B------:R-:W-:Y:S02]  /*1350*/  @!P2 SHF.R.U32.HI R25, RZ, 0x8, R6.reuse ;  /* 0x00000008ff19a819 */ /* 0x100fe40000011606 */
[----:B------:R-:W-:Y:S02]  /*1360*/  @!P2 SHF.R.U32.HI R23, RZ, 0xa, R6 ;  /* 0x0000000aff17a819 */ /* 0x000fe40000011606 */
[----:B------:R-:W-:-:S02]  /*1370*/  @!P2 LOP3.LUT R26, R25, 0x1, RZ, 0xc0, !PT ;  /* 0x00000001191aa812 */ /* 0x000fc400078ec0ff */
[----:B------:R-:W-:Y:S02]  /*1380*/  @!P2 LOP3.LUT R25, R27, 0x1, RZ, 0xc0, !PT ;  /* 0x000000011b19a812 */ /* 0x000fe400078ec0ff */
[----:B------:R-:W-:-:S04]  /*1390*/  @!P2 LOP3.LUT R23, R23, 0x1, RZ, 0xc0, !PT ;  /* 0x000000011717a812 */ /* 0x000fc800078ec0ff */
[----:B------:R-:W-:Y:S02]  /*13a0*/  @!P2 IADD3 R25, PT, PT, R23, R26, R25 ;  /* 0x0000001a1719a210 */ /* 0x000fe40007ffe019 */
[----:B------:R-:W-:-:S04]  /*13b0*/  SHF.R.U32.HI R23, RZ, 0xa, R2 ;  /* 0x0000000aff177819 */ /* 0x000fc80000011602 */
[----:B------:R-:W-:-:S04]  /*13c0*/  LOP3.LUT R23, R23, 0x1, RZ, 0xc0, !PT ;  /* 0x0000000117177812 */ /* 0x000fc800078ec0ff */
[----:B------:R-:W-:-:S05]  /*13d0*/  IADD3 R16, PT, PT, R16, R23, R24 ;  /* 0x0000001710107210 */ /* 0x000fca0007ffe018 */
[----:B------:R-:W-:-:S05]  /*13e0*/  @!P2 IMAD.IADD R16, R16, 0x1, R25 ;  /* 0x000000011010a824 */ /* 0x000fca00078e0219 */
[----:B------:R-:W-:-:S13]  /*13f0*/  ISETP.NE.AND P1, PT, R16, 0x3, PT ;  /* 0x000000031000780c */ /* 0x000fda0003f25270 */
[----:B------:R-:W-:-:S04]  /*1400*/  @P1 SHF.R.U64 R24, R2, 0x9, R3 ;  /* 0x0000000902181819 */ /* 0x000fc80000001203 */
[----:B------:R-:W-:Y:S02]  /*1410*/  @P1 LOP3.LUT R24, R24, 0x1, RZ, 0xc0, !PT ;  /* 0x0000000118181812 */ /* 0x000fe400078ec0ff */
[----:B------:R-:W-:Y:S02]  /*1420*/  @P1 ISETP.NE.AND P4, PT, R16, 0x2, PT ;  /* 0x000000021000180c */ /* 0x000fe40003f85270 */
[----:B------:R-:W-:Y:S02]  /*1430*/  @P1 ISETP.NE.U32.AND P0, PT, R24, 0x1, PT ;  /* 0x000000011800180c */ /* 0x000fe40003f05070 */
        /* <DEDUP_REMOVED lines=41> */
[----:B------:R-:W-:Y:S02]  /*16d0*/  @!P2 SHF.R.U32.HI R26, RZ, 0xb, R6 ;  /* 0x0000000bff1aa819 */ /* 0x000fe40000011606 */
        /* <DEDUP_REMOVED lines=47> */
[----:B------:R-:W-:-:S03]  /*19d0*/  IMAD.MOV.U32 R18, RZ, RZ, 0x1000 ;  /* 0x00001000ff127424 */ /* 0x000fc600078e00ff */
[----:B------:R-:W-:Y:S02]  /*19e0*/  @P1 SEL R18, R23, RZ, !P0 ;  /* 0x000000ff17121207 */ /* 0x000fe40004000000 */
[----:B------:R-:W-:Y:S02]  /*19f0*/  LOP3.LUT R23, R20, R21, RZ, 0xfc, !PT ;  /* 0x0000001514177212 */ /* 0x000fe400078efcff */
[--C-:B------:R-:W-:Y:S02]  /*1a00*/  @P3 SHF.R.U32.HI R21, RZ, 0xc, R4.reuse ;  /* 0x0000000cff153819 */ /* 0x100fe40000011604 */
[--C-:B------:R-:W-:Y:S02]  /*1a10*/  @P3 SHF.R.U32.HI R25, RZ, 0xd, R4.reuse ;  /* 0x0000000dff193819 */ /* 0x100fe40000011604 */
[----:B------:R-:W-:Y:S02]  /*1a20*/  @P3 SHF.R.U32.HI R20, RZ, 0xe, R4 ;  /* 0x0000000eff143819 */ /* 0x000fe40000011604 */
[----:B------:R-:W-:-:S02]  /*1a30*/  @P3 LOP3.LUT R26, R21, 0x1, RZ, 0xc0, !PT ;  /* 0x00000001151a3812 */ /* 0x000fc400078ec0ff */
[----:B------:R-:W-:Y:S02]  /*1a40*/  @P3 LOP3.LUT R25, R25, 0x1, RZ, 0xc0, !PT ;  /* 0x0000000119193812 */ /* 0x000fe400078ec0ff */
[----:B------:R-:W-:Y:S01]  /*1a50*/  @P3 LOP3.LUT R21, R20, 0x1, RZ, 0xc0, !PT ;  /* 0x0000000114153812 */ /* 0x000fe200078ec0ff */
[----:B------:R-:W-:Y:S01]  /*1a60*/  IMAD.MOV.U32 R20, RZ, RZ, RZ ;  /* 0x000000ffff147224 */ /* 0x000fe200078e00ff */
[--C-:B------:R-:W-:Y:S02]  /*1a70*/  @!P2 SHF.R.U32.HI R27, RZ, 0xd, R6.reuse ;  /* 0x0000000dff1ba819 */ /* 0x100fe40000011606 */
[----:B------:R-:W-:Y:S02]  /*1a80*/  @P3 IADD3 R20, PT, PT, R21, R26, R25 ;  /* 0x0000001a15143210 */ /* 0x000fe40007ffe019 */
[--C-:B------:R-:W-:Y:S02]  /*1a90*/  @!P2 SHF.R.U32.HI R25, RZ, 0xc, R6.reuse ;  /* 0x0000000cff19a819 */ /* 0x100fe40000011606 */
[----:B------:R-:W-:-:S02]  /*1aa0*/  @!P2 SHF.R.U32.HI R21, RZ, 0xe, R6 ;  /* 0x0000000eff15a819 */ /* 0x000fc40000011606 */
[----:B------:R-:W-:Y:S02]  /*1ab0*/  @!P2 LOP3.LUT R26, R25, 0x1, RZ, 0xc0, !PT ;  /* 0x00000001191aa812 */ /* 0x000fe400078ec0ff */
        /* <DEDUP_REMOVED lines=247> */
[----:B------:R-:W-:-:S02]  /*2a30*/  @P3 SHF.R.U32.HI R23, RZ, 0x15, R4 ;  /* 0x00000015ff173819 */ /* 0x000fc40000011604 */
[----:B------:R-:W-:Y:S02]  /*2a40*/  @P1 SEL R20, R22, RZ, !P0 ;  /* 0x000000ff16141207 */ /* 0x000fe40004000000 */
[----:B------:R-:W-:Y:S02]  /*2a50*/  LOP3.LUT R22, R14, R25, RZ, 0xfc, !PT ;  /* 0x000000190e167212 */ /* 0x000fe400078efcff */
        /* <DEDUP_REMOVED lines=219> */
[----:B------:R-:W-:Y:S02]  /*3810*/  IADD3 R8, PT, PT, R20, R23, R8 ;  /* 0x0000001714087210 */ /* 0x000fe40007ffe008 */
[--C-:B------:R-:W-:Y:S02]  /*3820*/  @P3 SHF.R.U32.HI R20, RZ, 0x1d, R4.reuse ;  /* 0x0000001dff143819 */ /* 0x100fe40000011604 */
[----:B------:R-:W-:Y:S01]  /*3830*/  @P3 SHF.R.U32.HI R24, RZ, 0x1e, R4 ;  /* 0x0000001eff183819 */ /* 0x000fe20000011604 */
[----:B------:R-:W-:Y:S01]  /*3840*/  @!P2 IMAD.IADD R8, R8, 0x1, R27 ;  /* 0x000000010808a824 */ /* 0x000fe200078e021b */
[----:B------:R-:W-:Y:S02]  /*3850*/  @P3 LOP3.LUT R20, R20, 0x1, RZ, 0xc0, !PT ;  /* 0x0000000114143812 */ /* 0x000fe400078ec0ff */
[----:B------:R-:W-:Y:S02]  /*3860*/  @P3 LOP3.LUT R29, R24, 0x1, RZ, 0xc0, !PT ;  /* 0x00000001181d3812 */ /* 0x000fe400078ec0ff */
[----:B------:R-:W-:-:S03]  /*3870*/  ISETP.NE.AND P1, PT, R8, 0x3, PT ;  /* 0x000000030800780c */ /* 0x000fc60003f25270 */
[----:B------:R-:W-:Y:S01]  /*3880*/  @P3 IMAD.IADD R29, R20, 0x1, R29 ;  /* 0x00000001141d3824 */ /* 0x000fe200078e021d */
[----:B------:R-:W-:Y:S01]  /*3890*/  LEA.HI R27, R2, R22, RZ, 0x1 ;  /* 0x00000016021b7211 */ /* 0x000fe200078f08ff */
[----:B------:R-:W-:-:S03]  /*38a0*/  IMAD.MOV.U32 R20, RZ, RZ, RZ ;  /* 0x000000ffff147224 */ /* 0x000fc600078e00ff */
[----:B------:R-:W-:-:S05]  /*38b0*/  @P3 LEA.HI R20, R4, R29, RZ, 0x1 ;  /* 0x0000001d04143211 */ /* 0x000fca00078f08ff */
[----:B------:R-:W-:Y:S01]  /*38c0*/  IMAD.IADD R22, R27, 0x1, R20 ;  /* 0x000000011b167824 */ /* 0x000fe200078e0214 */
[----:B------:R-:W-:-:S04]  /*38d0*/  @P1 SHF.R.U64 R20, R2, 0x1d, R3 ;  /* 0x0000001d02141819 */ /* 0x000fc80000001203 */
[----:B------:R-:W-:Y:S02]  /*38e0*/  @P1 LOP3.LUT R20, R20, 0x1, RZ, 0xc0, !PT ;  /* 0x0000000114141812 */ /* 0x000fe400078ec0ff */
[--C-:B------:R-:W-:Y:S02]  /*38f0*/  @!P2 SHF.R.U32.HI R24, RZ, 0x1d, R6.reuse ;  /* 0x0000001dff18a819 */ /* 0x100fe40000011606 */
[----:B------:R-:W-:Y:S02]  /*3900*/  @!P2 SHF.R.U32.HI R26, RZ, 0x1e, R6 ;  /* 0x0000001eff1aa819 */ /* 0x000fe40000011606 */
[----:B------:R-:W-:Y:S02]  /*3910*/  @P1 ISETP.NE.U32.AND P0, PT, R20, 0x1, PT ;  /* 0x000000011400180c */ /* 0x000fe40003f05070 */
[----:B------:R-:W-:Y:S02]  /*3920*/  @P3 SHF.R.U32.HI R20, RZ, 0x1e, R4 ;  /* 0x0000001eff143819 */ /* 0x000fe40000011604 */
[----:B------:R-:W-:-:S02]  /*3930*/  @!P2 LOP3.LUT R24, R24, 0x1, RZ, 0xc0, !PT ;  /* 0x000000011818a812 */ /* 0x000fc400078ec0ff */
[----:B------:R-:W-:Y:S02]  /*3940*/  @!P2 LOP3.LUT R29, R26, 0x1, RZ, 0xc0, !PT ;  /* 0x000000011a1da812 */ /* 0x000fe400078ec0ff */
[----:B------:R-:W-:Y:S02]  /*3950*/  @P1 ISETP.NE.AND P4, PT, R8, 0x2, PT ;  /* 0x000000020800180c */ /* 0x000fe40003f85270 */
[----:B------:R-:W-:Y:S01]  /*3960*/  @P3 LOP3.LUT R27, R20, 0x1, RZ, 0xc0, !PT ;  /* 0x00000001141b3812 */ /* 0x000fe200078ec0ff */
[----:B------:R-:W-:Y:S01]  /*3970*/  @!P2 IMAD.IADD R29, R24, 0x1, R29 ;  /* 0x00000001181da824 */ /* 0x000fe200078e021d */
[----:B------:R-:W-:Y:S02]  /*3980*/  @P1 ISETP.NE.U32.AND.EX P0, PT, RZ, RZ, PT, P0 ;  /* 0x000000ffff00120c */ /* 0x000fe40003f05100 */
[----:B------:R-:W-:Y:S02]  /*3990*/  @P1 SEL R24, RZ, 0x20000000, P4 ;  /* 0x20000000ff181807 */ /* 0x000fe40002000000 */
[----:B------:R-:W-:-:S02]  /*39a0*/  @P3 LEA.HI R20, R4, R27, RZ, 0x1 ;  /* 0x0000001b04143211 */ /* 0x000fc400078f08ff */
[----:B------:R-:W-:Y:S01]  /*39b0*/  @P3 LOP3.LUT R27, R5, 0x1, RZ, 0xc0, !PT ;  /* 0x00000001051b3812 */ /* 0x000fe200078ec0ff */
[----:B------:R-:W-:Y:S01]  /*39c0*/  IMAD.MOV.U32 R8, RZ, RZ, 0x20000000 ;  /* 0x20000000ff087424 */ /* 0x000fe200078e00ff */
[----:B------:R-:W-:Y:S01]  /*39d0*/  @P1 SEL R8, R24, RZ, !P0 ;  /* 0x000000ff18081207 */ /* 0x000fe20004000000 */
[----:B------:R-:W-:Y:S02]  /*39e0*/  IMAD.MOV.U32 R24, RZ, RZ, RZ ;  /* 0x000000ffff187224 */ /* 0x000fe400078e00ff */
[----:B------:R-:W-:Y:S01]  /*39f0*/  @P3 IMAD.IADD R24, R20, 0x1, R27 ;  /* 0x0000000114183824 */ /* 0x000fe200078e021b */
[----:B------:R-:W-:-:S04]  /*3a00*/  @!P2 SHF.R.U32.HI R20, RZ, 0x1e, R6 ;  /* 0x0000001eff14a819 */ /* 0x000fc80000011606 */
[----:B------:R-:W-:Y:S02]  /*3a10*/  @!P2 LOP3.LUT R27, R20, 0x1, RZ, 0xc0, !PT ;  /* 0x00000001141ba812 */ /* 0x000fe400078ec0ff */
[----:B------:R-:W-:Y:S02]  /*3a20*/  LOP3.LUT R20, R3, 0x1, RZ, 0xc0, !PT ;  /* 0x0000000103147812 */ /* 0x000fe400078ec0ff */
[----:B------:R-:W-:Y:S02]  /*3a30*/  @!P2 LEA.HI R29, R6, R29, RZ, 0x1 ;  /* 0x0000001d061da211 */ /* 0x000fe400078f08ff */
[----:B------:R-:W-:Y:S02]  /*3a40*/  IADD3 R23, PT, PT, R24, R20, R23 ;  /* 0x0000001418177210 */ /* 0x000fe40007ffe017 */
[----:B------:R-:W-:Y:S02]  /*3a50*/  @!P2 LEA.HI R26, R6, R27, RZ, 0x1 ;  /* 0x0000001b061aa211 */ /* 0x000fe400078f08ff */
[----:B------:R-:W-:Y:S01]  /*3a60*/  @!P2 LOP3.LUT R24, R7, 0x1, RZ, 0xc0, !PT ;  /* 0x000000010718a812 */ /* 0x000fe200078ec0ff */
[----:B------:R-:W-:-:S03]  /*3a70*/  @!P2 IMAD.IADD R22, R22, 0x1, R29 ;  /* 0x000000011616a824 */ /* 0x000fc600078e021d */
[----:B------:R-:W-:Y:S02]  /*3a80*/  @!P2 IADD3 R23, PT, PT, R23, R26, R24 ;  /* 0x0000001a1717a210 */ /* 0x000fe40007ffe018 */
[----:B------:R-:W-:Y:S02]  /*3a90*/  ISETP.NE.AND P4, PT, R22, 0x3, PT ;  /* 0x000000031600780c */ /* 0x000fe40003f85270 */
[----:B------:R-:W-:Y:S02]  /*3aa0*/  ISETP.NE.AND P6, PT, R23, 0x3, PT ;  /* 0x000000031700780c */ /* 0x000fe40003fc5270 */
[----:B------:R-:W-:-:S09]  /*3ab0*/  @P3 LOP3.LUT R27, R5, 0x1, RZ, 0xc0, !PT ;  /* 0x00000001051b3812 */ /* 0x000fd200078ec0ff */
[C-C-:B------:R-:W-:Y:S02]  /*3ac0*/  @P4 SHF.R.U64 R24, R2.reuse, 0x1e, R3.reuse ;  /* 0x0000001e02184819 */ /* 0x140fe40000001203 */
[----:B------:R-:W-:Y:S02]  /*3ad0*/  @P6 ISETP.NE.AND P0, PT, R23, 0x2, PT ;  /* 0x000000021700680c */ /* 0x000fe40003f05270 */
[----:B------:R-:W-:Y:S02]  /*3ae0*/  @P6 SHF.R.U64 R23, R2, 0x1f, R3 ;  /* 0x0000001f02176819 */ /* 0x000fe40000001203 */
[----:B------:R-:W-:Y:S02]  /*3af0*/  @P4 ISETP.NE.AND P5, PT, R22, 0x2, PT ;  /* 0x000000021600480c */ /* 0x000fe40003fa5270 */
[----:B------:R-:W-:Y:S02]  /*3b00*/  @P6 LOP3.LUT R22, R23, 0x1, RZ, 0xc0, !PT ;  /* 0x0000000117166812 */ /* 0x000fe400078ec0ff */
[----:B------:R-:W-:-:S02]  /*3b10*/  @P4 LOP3.LUT R23, R24, 0x1, RZ, 0xc0, !PT ;  /* 0x0000000118174812 */ /* 0x000fc400078ec0ff */
[----:B------:R-:W-:Y:S02]  /*3b20*/  @P6 SEL R24, RZ, 0x80000000, P0 ;  /* 0x80000000ff186807 */ /* 0x000fe40000000000 */
[----:B------:R-:W-:Y:S02]  /*3b30*/  @P4 ISETP.NE.U32.AND P0, PT, R23, 0x1, PT ;  /* 0x000000011700480c */ /* 0x000fe40003f05070 */
[----:B------:R-:W-:Y:S01]  /*3b40*/  @P3 SHF.R.U32.HI R23, RZ, 0x1, R5 ;  /* 0x00000001ff173819 */ /* 0x000fe20000011605 */
[----:B------:R-:W-:Y:S01]  /*3b50*/  UMOV UR8, URZ ;  /* 0x000000ff00087c82 */ /* 0x000fe20008000000 */
[----:B------:R-:W-:Y:S01]  /*3b60*/  @P6 ISETP.NE.U32.AND P1, PT, R22, 0x1, PT ;  /* 0x000000011600680c */ /* 0x000fe20003f25070 */
[----:B------:R-:W-:Y:S01]  /*3b70*/  UMOV UR5, URZ ;  /* 0x000000ff00057c82 */ /* 0x000fe20008000000 */
[----:B------:R-:W-:Y:S01]  /*3b80*/  @P3 LEA.HI R22, R4, R27, RZ, 0x1 ;  /* 0x0000001b04163211 */ /* 0x000fe200078f08ff */
[----:B------:R-:W-:Y:S01]  /*3b90*/  UMOV UR4, URZ ;  /* 0x000000ff00047c82 */ /* 0x000fe20008000000 */
[----:B------:R-:W-:Y:S01]  /*3ba0*/  @P3 LOP3.LUT R23, R23, 0x1, RZ, 0xc0, !PT ;  /* 0x0000000117173812 */ /* 0x000fe200078ec0ff */
[----:B------:R-:W-:Y:S01]  /*3bb0*/  ULOP3.LUT UR10, UR4, UR5, UR8, 0xfe, !UPT ;  /* 0x00000005040a7292 */ /* 0x000fe2000f8efe08 */
[----:B------:R-:W-:Y:S01]  /*3bc0*/  IMAD.MOV.U32 R4, RZ, RZ, RZ ;  /* 0x000000ffff047224 */ /* 0x000fe200078e00ff */
[----:B------:R-:W-:-:S02]  /*3bd0*/  UMOV UR9, URZ ;  /* 0x000000ff00097c82 */ /* 0x000fc40008000000 */
[----:B------:R-:W-:Y:S01]  /*3be0*/  @P3 IMAD.IADD R4, R22, 0x1, R23 ;  /* 0x0000000116043824 */ /* 0x000fe200078e0217 */
[----:B------:R-:W-:Y:S01]  /*3bf0*/  SHF.R.U32.HI R23, RZ, 0x1, R3 ;  /* 0x00000001ff177819 */ /* 0x000fe20000011603 */
[----:B------:R-:W-:-:S03]  /*3c00*/  ULOP3.LUT UR9, UR5, UR9, UR10, 0xfe, !UPT ;  /* 0x0000000905097292 */ /* 0x000fc6000f8efe0a */
[----:B------:R-:W-:Y:S01]  /*3c10*/  LOP3.LUT R23, R23, 0x1, RZ, 0xc0, !PT ;  /* 0x0000000117177812 */ /* 0x000fe200078ec0ff */
[----:B------:R-:W-:Y:S01]  /*3c20*/  ULOP3.LUT UR10, UR4, UR8, UR9, 0xfe, !UPT ;  /* 0x00000008040a7292 */ /* 0x000fe2000f8efe09 */
[----:B------:R-:W-:Y:S02]  /*3c30*/  LOP3.LUT R14, R14, R25, RZ, 0xfc, !PT ;  /* 0x000000190e0e7212 */ /* 0x000fe400078efcff */
[----:B------:R-:W-:Y:S01]  /*3c40*/  LEA.HI R25, R2, R23, RZ, 0x1 ;  /* 0x0000001702197211 */ /* 0x000fe200078f08ff */
[----:B------:R-:W-:Y:S01]  /*3c50*/  ULOP3.LUT UR10, UR4, UR5, UR10, 0xfe, !UPT ;  /* 0x00000005040a7292 */ /* 0x000fe2000f8efe0a */
[----:B------:R-:W-:-:S03]  /*3c60*/  UMOV UR9, URZ ;  /* 0x000000ff00097c82 */ /* 0x000fc60008000000 */
[----:B------:R-:W-:Y:S01]  /*3c70*/  ULOP3.LUT UR8, UR8, UR9, UR10, 0xfe, !UPT ;  /* 0x0000000908087292 */ /* 0x000fe2000f8efe0a */
[----:B------:R-:W-:Y:S01]  /*3c80*/  IMAD.IADD R4, R25, 0x1, R4 ;  /* 0x0000000119047824 */ /* 0x000fe200078e0204 */
[----:B------:R-:W-:Y:S02]  /*3c90*/  @!P2 SHF.R.U32.HI R25, RZ, 0x1, R7 ;  /* 0x00000001ff19a819 */ /* 0x000fe40000011607 */
[----:B------:R-:W-:Y:S01]  /*3ca0*/  @!P2 LOP3.LUT R27, R7, 0x1, RZ, 0xc0, !PT ;  /* 0x00000001071ba812 */ /* 0x000fe200078ec0ff */
[----:B------:R-:W-:Y:S01]  /*3cb0*/  ULOP3.LUT UR12, UR4, UR5, UR8, 0xfe, !UPT ;  /* 0x00000005040c7292 */ /* 0x000fe2000f8efe08 */
[----:B------:R-:W-:Y:S01]  /*3cc0*/  @!P2 LOP3.LUT R25, R25, 0x1, RZ, 0xc0, !PT ;  /* 0x000000011919a812 */ /* 0x000fe200078ec0ff */
[----:B------:R-:W-:Y:S01]  /*3cd0*/  UMOV UR11, URZ ;  /* 0x000000ff000b7c82 */ /* 0x000fe20008000000 */
[----:B------:R-:W-:Y:S01]  /*3ce0*/  @!P2 LEA.HI R6, R6, R27, RZ, 0x1 ;  /* 0x0000001b0606a211 */ /* 0x000fe200078f08ff */
[----:B------:R-:W-:Y:S01]  /*3cf0*/  UMOV UR10, URZ ;  /* 0x000000ff000a7c82 */ /* 0x000fe20008000000 */
[----:B------:R-:W-:Y:S01]  /*3d00*/  @P6 ISETP.NE.U32.AND.EX P1, PT, RZ, RZ, PT, P1 ;  /* 0x000000ffff00620c */ /* 0x000fe20003f25110 */
[----:B------:R-:W-:Y:S01]  /*3d10*/  ULOP3.LUT UR10, UR10, UR11, UR12, 0xfe, !UPT ;  /* 0x0000000b0a0a7292 */ /* 0x000fe2000f8efe0c */
[----:B------:R-:W-:Y:S01]  /*3d20*/  @!P2 IADD3 R4, PT, PT, R4, R6, R25 ;  /* 0x000000060404a210 */ /* 0x000fe20007ffe019 */
[----:B------:R-:W-:Y:S01]  /*3d30*/  IMAD.MOV.U32 R2, RZ, RZ, -0x80000000 ;  /* 0x80000000ff027424 */ /* 0x000fe200078e00ff */
[----:B------:R-:W-:Y:S01]  /*3d40*/  @P6 SEL R2, R24, RZ, !P1 ;  /* 0x000000ff18026207 */ /* 0x000fe20004800000 */
[----:B------:R-:W-:Y:S01]  /*3d50*/  ULOP3.LUT UR9, UR5, UR9, UR10, 0xfe, !UPT ;  /* 0x0000000905097292 */ /* 0x000fe2000f8efe0a */
[----:B------:R-:W-:Y:S01]  /*3d60*/  ISETP.NE.AND P6, PT, R4, 0x3, PT ;  /* 0x000000030400780c */ /* 0x000fe20003fc5270 */
[----:B------:R-:W-:-:S02]  /*3d70*/  UMOV UR8, URZ ;  /* 0x000000ff00087c82 */ /* 0x000fc40008000000 */
[----:B------:R-:W-:-:S04]  /*3d80*/  ULOP3.LUT UR9, UR4, UR8, UR9, 0xfe, !UPT ;  /* 0x0000000804097292 */ /* 0x000fc8000f8efe09 */
[----:B------:R-:W-:-:S04]  /*3d90*/  ULOP3.LUT UR9, UR4, UR5, UR9, 0xfe, !UPT ;  /* 0x0000000504097292 */ /* 0x000fc8000f8efe09 */
[----:B------:R-:W-:Y:S02]  /*3da0*/  ULOP3.LUT UR9, UR4, UR8, UR9, 0xfe, !UPT ;  /* 0x0000000804097292 */ /* 0x000fe4000f8efe09 */
[----:B------:R-:W-:Y:S02]  /*3db0*/  @P6 ISETP.NE.AND P1, PT, R4, 0x2, PT ;  /* 0x000000020400680c */ /* 0x000fe40003f25270 */
[----:B------:R-:W-:Y:S01]  /*3dc0*/  ULOP3.LUT UR9, UR4, UR5, UR9, 0xfe, !UPT ;  /* 0x0000000504097292 */ /* 0x000fe2000f8efe09 */
[----:B------:R-:W-:Y:S02]  /*3dd0*/  LOP3.LUT R14, R19, R14, RZ, 0xfc, !PT ;  /* 0x0000000e130e7212 */ /* 0x000fe400078efcff */
[----:B------:R-:W-:Y:S01]  /*3de0*/  @P6 SEL R4, RZ, 0x1, P1 ;  /* 0x00000001ff046807 */ /* 0x000fe20000800000 */
[----:B------:R-:W-:Y:S01]  /*3df0*/  ULOP3.LUT UR8, UR4, UR8, UR9, 0xfe, !UPT ;  /* 0x0000000804087292 */ /* 0x000fe2000f8efe09 */
[----:B------:R-:W-:Y:S02]  /*3e00*/  @P6 ISETP.NE.U32.AND P1, PT, R20, 0x1, PT ;  /* 0x000000011400680c */ /* 0x000fe40003f25070 */
[----:B------:R-:W-:Y:S01]  /*3e10*/  LOP3.LUT R21, R21, R14, RZ, 0xfc, !PT ;  /* 0x0000000e15157212 */ /* 0x000fe200078efcff */
[----:B------:R-:W-:Y:S01]  /*3e20*/  ULOP3.LUT UR8, UR4, UR5, UR8, 0xfe, !UPT ;  /* 0x0000000504087292 */ /* 0x000fe2000f8efe08 */
[----:B------:R-:W-:Y:S01]  /*3e30*/  @P6 ISETP.NE.U32.AND.EX P1, PT, RZ, RZ, PT, P1 ;  /* 0x000000ffff00620c */ /* 0x000fe20003f25110 */
[----:B------:R-:W-:Y:S01]  /*3e40*/  IMAD.MOV.U32 R6, RZ, RZ, 0x1 ;  /* 0x00000001ff067424 */ /* 0x000fe200078e00ff */
[----:B------:R-:W-:-:S02]  /*3e50*/  @P4 SEL R14, RZ, 0x40000000, P5 ;  /* 0x40000000ff0e4807 */ /* 0x000fc40002800000 */
[----:B------:R-:W-:Y:S01]  /*3e60*/  @P4 ISETP.NE.U32.AND.EX P0, PT, RZ, RZ, PT, P0 ;  /* 0x000000ffff00420c */ /* 0x000fe20003f05100 */
[----:B------:R-:W-:Y:S01]  /*3e70*/  ULOP3.LUT UR4, UR4, UR5, UR8, 0xfe, !UPT ;  /* 0x0000000504047292 */ /* 0x000fe2000f8efe08 */
[----:B------:R-:W-:Y:S01]  /*3e80*/  @P6 SEL R6, R4, RZ, !P1 ;  /* 0x000000ff04066207 */ /* 0x000fe20004800000 */
[----:B------:R-:W-:Y:S01]  /*3e90*/  IMAD.MOV.U32 R4, RZ, RZ, 0x40000000 ;  /* 0x40000000ff047424 */ /* 0x000fe200078e00ff */
[----:B------:R-:W-:Y:S01]  /*3ea0*/  LOP3.LUT R16, R16, R21, RZ, 0xfc, !PT ;  /* 0x0000001510107212 */ /* 0x000fe200078efcff */
[----:B------:R-:W-:Y:S01]  /*3eb0*/  IMAD.MOV.U32 R21, RZ, RZ, RZ ;  /* 0x000000ffff157224 */ /* 0x000fe200078e00ff */
[----:B------:R-:W-:Y:S02]  /*3ec0*/  @P4 SEL R4, R14, RZ, !P0 ;  /* 0x000000ff0e044207 */ /* 0x000fe40004000000 */
[--C-:B------:R-:W-:Y:S02]  /*3ed0*/  @P3 SHF.R.U32.HI R14, RZ, 0x1, R5.reuse ;  /* 0x00000001ff0e3819 */ /* 0x100fe40000011605 */
[----:B------:R-:W-:-:S02]  /*3ee0*/  @P3 SHF.R.U32.HI R19, RZ, 0x2, R5 ;  /* 0x00000002ff133819 */ /* 0x000fc40000011605 */
[----:B------:R-:W-:Y:S02]  /*3ef0*/  LOP3.LUT R6, R6, UR4, R21, 0xfe, !PT ;  /* 0x0000000406067c12 */ /* 0x000fe4000f8efe15 */
[----:B------:R-:W-:Y:S02]  /*3f00*/  @P3 LOP3.LUT R21, R14, 0x1, RZ, 0xc0, !PT ;  /* 0x000000010e153812 */ /* 0x000fe400078ec0ff */
[----:B------:R-:W-:Y:S02]  /*3f10*/  @P3 LOP3.LUT R19, R19, 0x1, RZ, 0xc0, !PT ;  /* 0x0000000113133812 */ /* 0x000fe400078ec0ff */
[----:B------:R-:W-:Y:S01]  /*3f20*/  @P3 LOP3.LUT R22, R5, 0x1, RZ, 0xc0, !PT ;  /* 0x0000000105163812 */ /* 0x000fe200078ec0ff */
[----:B------:R-:W-:-:S03]  /*3f30*/  IMAD.MOV.U32 R14, RZ, RZ, RZ ;  /* 0x000000ffff0e7224 */ /* 0x000fc600078e00ff */
[----:B------:R-:W-:Y:S02]  /*3f40*/  @P3 IADD3 R14, PT, PT, R19, R22, R21 ;  /* 0x00000016130e3210 */ /* 0x000fe40007ffe015 */
[--C-:B------:R-:W-:Y:S02]  /*3f50*/  @!P2 SHF.R.U32.HI R21, RZ, 0x1, R7.reuse ;  /* 0x00000001ff15a819 */ /* 0x100fe40000011607 */
[----:B------:R-:W-:Y:S02]  /*3f60*/  @!P2 SHF.R.U32.HI R19, RZ, 0x2, R7 ;  /* 0x00000002ff13a819 */ /* 0x000fe40000011607 */
        /* <DEDUP_REMOVED lines=8> */
[----:B------:R-:W-:Y:S01]  /*3ff0*/  ISETP.NE.AND P1, PT, R14, 0x3, PT ;  /* 0x000000030e00780c */ /* 0x000fe20003f25270 */
[----:B------:R-:W-:-:S12]  /*4000*/  IMAD.MOV.U32 R21, RZ, RZ, 0x2 ;  /* 0x00000002ff157424 */ /* 0x000fd800078e00ff */
[----:B------:R-:W-:Y:S02]  /*4010*/  @P1 ISETP.NE.U32.AND P0, PT, R23, 0x1, PT ;  /* 0x000000011700180c */ /* 0x000fe40003f05070 */
[----:B------:R-:W-:Y:S02]  /*4020*/  @P1 ISETP.NE.AND P4, PT, R14, 0x2, PT ;  /* 0x000000020e00180c */ /* 0x000fe40003f85270 */
[----:B------:R-:W-:Y:S02]  /*4030*/  @P1 ISETP.NE.U32.AND.EX P0, PT, RZ, RZ, PT, P0 ;  /* 0x000000ffff00120c */ /* 0x000fe40003f05100 */
[----:B------:R-:W-:-:S04]  /*4040*/  @P1 SEL R14, RZ, 0x2, P4 ;  /* 0x00000002ff0e1807 */ /* 0x000fc80002000000 */
[----:B------:R-:W-:Y:S02]  /*4050*/  @P1 SEL R21, R14, RZ, !P0 ;  /* 0x000000ff0e151207 */ /* 0x000fe40004000000 */
[--C-:B------:R-:W-:Y:S02]  /*4060*/  @P3 SHF.R.U32.HI R14, RZ, 0x1, R5.reuse ;  /* 0x00000001ff0e3819 */ /* 0x100fe40000011605 */
[----:B------:R-:W-:Y:S02]  /*4070*/  LOP3.LUT R20, R21, R6, RZ, 0xfc, !PT ;  /* 0x0000000615147212 */ /* 0x000fe400078efcff */
[--C-:B------:R-:W-:Y:S02]  /*4080*/  @P3 SHF.R.U32.HI R22, RZ, 0x2, R5.reuse ;  /* 0x00000002ff163819 */ /* 0x100fe40000011605 */
[----:B------:R-:W-:Y:S02]  /*4090*/  @P3 SHF.R.U32.HI R6, RZ, 0x3, R5 ;  /* 0x00000003ff063819 */ /* 0x000fe40000011605 */
[----:B------:R-:W-:-:S02]  /*40a0*/  @P3 LOP3.LUT R21, R14, 0x1, RZ, 0xc0, !PT ;  /* 0x000000010e153812 */ /* 0x000fc400078ec0ff */
        /* <DEDUP_REMOVED lines=43> */
[----:B------:R-:W-:Y:S02]  /*4360*/  @P1 ISETP.NE.U32.AND P0, PT, R6, 0x1, PT ;  /* 0x000000010600180c */ /* 0x000fe40003f05070 */
[----:B------:R-:W-:Y:S02]  /*4370*/  @P1 ISETP.NE.AND P4, PT, R19, 0x2, PT ;  /* 0x000000021300180c */ /* 0x000fe40003f85270 */
[----:B------:R-:W-:Y:S02]  /*4380*/  @P1 ISETP.NE.U32.AND.EX P0, PT, RZ, RZ, PT, P0 ;  /* 0x000000ffff00120c */ /* 0x000fe40003f05100 */
[----:B------:R-:W-:Y:S01]  /*4390*/  @P1 SEL R21, RZ, 0x8, P4 ;  /* 0x00000008ff151807 */ /* 0x000fe20002000000 */
[----:B------:R-:W-:-:S03]  /*43a0*/  IMAD.MOV.U32 R19, RZ, RZ, 0x8 ;  /* 0x00000008ff137424 */ /* 0x000fc600078e00ff */
        /* <DEDUP_REMOVED lines=49> */
[----:B------:R-:W-:Y:S01]  /*46c0*/  IMAD.MOV.U32 R23, RZ, RZ, 0x20 ;  /* 0x00000020ff177424 */ /* 0x000fe200078e00ff */
[--C-:B------:R-:W-:Y:S02]  /*46d0*/  @P3 SHF.R.U32.HI R14, RZ, 0x5, R5.reuse ;  /* 0x00000005ff0e3819 */ /* 0x100fe40000011605 */
[----:B------:R-:W-:-:S09]  /*46e0*/  @P3 SHF.R.U32.HI R22, RZ, 0x6, R5 ;  /* 0x00000006ff163819 */ /* 0x000fd20000011605 */
[----:B------:R-:W-:Y:S02]  /*46f0*/  @P1 ISETP.NE.U32.AND P0, PT, R19, 0x1, PT ;  /* 0x000000011300180c */ /* 0x000fe40003f05070 */
[----:B------:R-:W-:Y:S02]  /*4700*/  @P1 ISETP.NE.AND P4, PT, R6, 0x2, PT ;  /* 0x000000020600180c */ /* 0x000fe40003f85270 */
[----:B------:R-:W-:Y:S02]  /*4710*/  @P1 ISETP.NE.U32.AND.EX P0, PT, RZ, RZ, PT, P0 ;  /* 0x000000ffff00120c */ /* 0x000fe40003f05100 */
[----:B------:R-:W-:-:S04]  /*4720*/  @P1 SEL R6, RZ, 0x20, P4 ;  /* 0x00000020ff061807 */ /* 0x000fc80002000000 */
[----:B------:R-:W-:Y:S02]  /*4730*/  @P1 SEL R23, R6, RZ, !P0 ;  /* 0x000000ff06171207 */ /* 0x000fe40004000000 */
[----:B------:R-:W-:Y:S02]  /*4740*/  @P3 SHF.R.U32.HI R6, RZ, 0x7, R5 ;  /* 0x00000007ff063819 */ /* 0x000fe40000011605 */
[----:B------:R-:W-:Y:S02]  /*4750*/  LOP3.LUT R20, R23, R20, RZ, 0xfc, !PT ;  /* 0x0000001417147212 */ /* 0x000fe400078efcff */
[----:B------:R-:W-:Y:S02]  /*4760*/  @P3 LOP3.LUT R23, R14, 0x1, RZ, 0xc0, !PT ;  /* 0x000000010e173812 */ /* 0x000fe400078ec0ff */
[----:B------:R-:W-:Y:S02]  /*4770*/  @P3 LOP3.LUT R22, R22, 0x1, RZ, 0xc0, !PT ;  /* 0x0000000116163812 */ /* 0x000fe400078ec0ff */
[----:B------:R-:W-:Y:S01]  /*4780*/  @P3 LOP3.LUT R6, R6, 0x1, RZ, 0xc0, !PT ;  /* 0x0000000106063812 */ /* 0x000fe200078ec0ff */
[----:B------:R-:W-:Y:S01]  /*4790*/  IMAD.MOV.U32 R14, RZ, RZ, RZ ;  /* 0x000000ffff0e7224 */ /* 0x000fe200078e00ff */
[----:B------:R-:W-:-:S02]  /*47a0*/  @!P2 SHF.R.U32.HI R24, RZ, 0x6, R7 ;  /* 0x00000006ff18a819 */ /* 0x000fc40000011607 */
        /* <DEDUP_REMOVED lines=364> */
[----:B------:R-:W-:-:S11]  /*5e70*/  @P3 SHF.R.U32.HI R21, RZ, 0x14, R5 ;  /* 0x00000014ff153819 */ /* 0x000fd60000011605 */
[----:B------:R-:W-:Y:S02]  /*5e80*/  @P1 ISETP.NE.U32.AND P0, PT, R6, 0x1, PT ;  /* 0x000000010600180c */ /* 0x000fe40003f05070 */
[----:B------:R-:W-:Y:S02]  /*5e90*/  @P1 ISETP.NE.AND P4, PT, R20, 0x2, PT ;  /* 0x000000021400180c */ /* 0x000fe40003f85270 */
[----:B------:R-:W-:Y:S02]  /*5ea0*/  @P1 ISETP.NE.U32.AND.EX P0, PT, RZ, RZ, PT, P0 ;  /* 0x000000ffff00120c */ /* 0x000fe40003f05100 */
[----:B------:R-:W-:-:S04]  /*5eb0*/  @P1 SEL R20, RZ, 0x80000, P4 ;  /* 0x00080000ff141807 */ /* 0x000fc80002000000 */
        /* <DEDUP_REMOVED lines=20> */
[----:B------:R-:W-:Y:S02]  /*6000*/  ISETP.NE.AND P1, PT, R6, 0x3, PT ;  /* 0x000000030600780c */ /* 0x000fe40003f25270 */
[----:B------:R-:W-:Y:S02]  /*6010*/  LOP3.LUT R21, R22, R19, RZ, 0xfc, !PT ;  /* 0x0000001316157212 */ /* 0x000fe400078efcff */
[----:B------:R-:W-:-:S09]  /*6020*/  @P3 SHF.R.U32.HI R23, RZ, 0x15, R5 ;  /* 0x00000015ff173819 */ /* 0x000fd20000011605 */
[----:B------:R-:W-:Y:S02]  /*6030*/  @P1 ISETP.NE.U32.AND P0, PT, R14, 0x1, PT ;  /* 0x000000010e00180c */ /* 0x000fe40003f05070 */
[----:B------:R-:W-:Y:S02]  /*6040*/  @P1 ISETP.NE.AND P4, PT, R6, 0x2, PT ;  /* 0x000000020600180c */ /* 0x000fe40003f85270 */
[----:B------:R-:W-:Y:S02]  /*6050*/  @P1 ISETP.NE.U32.AND.EX P0, PT, RZ, RZ, PT, P0 ;  /* 0x000000ffff00120c */ /* 0x000fe40003f05100 */
[----:B------:R-:W-:Y:S01]  /*6060*/  @P1 SEL R16, RZ, 0x100000, P4 ;  /* 0x00100000ff101807 */ /* 0x000fe20002000000 */
[----:B------:R-:W-:Y:S01]  /*6070*/  IMAD.MOV.U32 R6, RZ, RZ, 0x100000 ;  /* 0x00100000ff067424 */ /* 0x000fe200078e00ff */
[----:B------:R-:W-:Y:S02]  /*6080*/  @P3 SHF.R.U32.HI R19, RZ, 0x16, R5 ;  /* 0x00000016ff133819 */ /* 0x000fe40000011605 */
[----:B------:R-:W-:-:S02]  /*6090*/  @P1 SEL R6, R16, RZ, !P0 ;  /* 0x000000ff10061207 */ /* 0x000fc40004000000 */
        /* <DEDUP_REMOVED lines=19> */
[----:B------:R-:W-:Y:S02]  /*61d0*/  LOP3.LUT R23, R15, R20, RZ, 0xfc, !PT ;  /* 0x000000140f177212 */ /* 0x000fe400078efcff */
[----:B------:R-:W-:-:S09]  /*61e0*/  @P3 SHF.R.U32.HI R15, RZ, 0x15, R5 ;  /* 0x00000015ff0f3819 */ /* 0x000fd20000011605 */
[----:B------:R-:W-:Y:S02]  /*61f0*/  @P1 ISETP.NE.U32.AND P0, PT, R17, 0x1, PT ;  /* 0x000000011100180c */ /* 0x000fe40003f05070 */
[----:B------:R-:W-:Y:S02]  /*6200*/  @P1 ISETP.NE.AND P4, PT, R14, 0x2, PT ;  /* 0x000000020e00180c */ /* 0x000fe40003f85270 */
[----:B------:R-:W-:Y:S02]  /*6210*/  @P1 ISETP.NE.U32.AND.EX P0, PT, RZ, RZ, PT, P0 ;  /* 0x000000ffff00120c */ /* 0x000fe40003f05100 */
[----:B------:R-:W-:Y:S02]  /*6220*/  @P1 SEL R14, RZ, 0x200000, P4 ;  /* 0x00200000ff0e1807 */ /* 0x000fe40002000000 */
[----:B------:R-:W-:Y:S02]  /*6230*/  @P3 SHF.R.U32.HI R20, RZ, 0x16, R5 ;  /* 0x00000016ff143819 */ /* 0x000fe40000011605 */
[----:B------:R-:W-:-:S02]  /*6240*/  @P1 SEL R16, R14, RZ, !P0 ;  /* 0x000000ff0e101207 */ /* 0x000fc40004000000 */
[----:B------:R-:W-:Y:S02]  /*6250*/  @P3 SHF.R.U32.HI R14, RZ, 0x17, R5 ;  /* 0x00000017ff0e3819 */ /* 0x000fe40000011605 */
[----:B------:R-:W-:Y:S02]  /*6260*/  @P3 LOP3.LUT R25, R15, 0x1, RZ, 0xc0, !PT ;  /* 0x000000010f193812 */ /* 0x000fe400078ec0ff */
[----:B------:R-:W-:Y:S02]  /*6270*/  @P3 LOP3.LUT R20, R20, 0x1, RZ, 0xc0, !PT ;  /* 0x0000000114143812 */ /* 0x000fe400078ec0ff */
[----:B------:R-:W-:Y:S01]  /*6280*/  @P3 LOP3.LUT R14, R14, 0x1, RZ, 0xc0, !PT ;  /* 0x000000010e0e3812 */ /* 0x000fe200078ec0ff */
[----:B------:R-:W-:Y:S01]  /*6290*/  IMAD.MOV.U32 R15, RZ, RZ, RZ ;  /* 0x000000ffff0f7224 */ /* 0x000fe200078e00ff */
[----:B------:R-:W-:Y:S02]  /*62a0*/  @!P2 SHF.R.U32.HI R22, RZ, 0x16, R7 ;  /* 0x00000016ff16a819 */ /* 0x000fe40000011607 */
[----:B------:R-:W-:-:S02]  /*62b0*/  @P3 IADD3 R15, PT, PT, R14, R25, R20 ;  /* 0x000000190e0f3210 */ /* 0x000fc40007ffe014 */
        /* <DEDUP_REMOVED lines=198> */
[----:B------:R-:W-:Y:S01]  /*6f20*/  @!P2 IMAD.IADD R20, R20, 0x1, R23 ;  /* 0x000000011414a824 */ /* 0x000fe200078e0217 */
[----:B------:R-:W-:-:S04]  /*6f30*/  UMOV UR4, URZ ;  /* 0x000000ff00047c82 */ /* 0x000fc80008000000 */
[----:B------:R-:W-:Y:S02]  /*6f40*/  ISETP.NE.AND P4, PT, R20, 0x3, PT ;  /* 0x000000031400780c */ /* 0x000fe40003f85270 */
[----:B------:R-:W-:-:S04]  /*6f50*/  LOP3.LUT R2, R2, UR4, RZ, 0xfc, !PT ;  /* 0x0000000402027c12 */ /* 0x000fc8000f8efcff */
[----:B------:R-:W-:Y:S02]  /*6f60*/  LOP3.LUT R2, R2, UR4, RZ, 0xfc, !PT ;  /* 0x0000000402027c12 */ /* 0x000fe4000f8efcff */
[--C-:B------:R-:W-:Y:S02]  /*6f70*/  @P3 SHF.R.U32.HI R21, RZ, 0x1d, R5.reuse ;  /* 0x0000001dff153819 */ /* 0x100fe40000011605 */
[----:B------:R-:W-:Y:S02]  /*6f80*/  @P3 SHF.R.U32.HI R22, RZ, 0x1e, R5 ;  /* 0x0000001eff163819 */ /* 0x000fe40000011605 */
[----:B------:R-:W-:Y:S02]  /*6f90*/  LOP3.LUT R2, R2, UR4, RZ, 0xfc, !PT ;  /* 0x0000000402027c12 */ /* 0x000fe4000f8efcff */
[----:B------:R-:W-:Y:S02]  /*6fa0*/  @P4 ISETP.NE.AND P1, PT, R20, 0x2, PT ;  /* 0x000000021400480c */ /* 0x000fe40003f25270 */
[----:B------:R-:W-:-:S02]  /*6fb0*/  @P3 LOP3.LUT R23, R21, 0x1, RZ, 0xc0, !PT ;  /* 0x0000000115173812 */ /* 0x000fc400078ec0ff */
[----:B------:R-:W-:Y:S02]  /*6fc0*/  @P3 LOP3.LUT R22, R22, 0x1, RZ, 0xc0, !PT ;  /* 0x0000000116163812 */ /* 0x000fe400078ec0ff */
[----:B------:R-:W-:Y:S02]  /*6fd0*/  @P3 SHF.R.U32.HI R20, RZ, 0x1f, R5 ;  /* 0x0000001fff143819 */ /* 0x000fe40000011605 */
[----:B------:R-:W-:Y:S01]  /*6fe0*/  LOP3.LUT R2, R2, UR4, RZ, 0xfc, !PT ;  /* 0x0000000402027c12 */ /* 0x000fe2000f8efcff */
[----:B------:R-:W-:Y:S01]  /*6ff0*/  IMAD.MOV.U32 R21, RZ, RZ, RZ ;  /* 0x000000ffff157224 */ /* 0x000fe200078e00ff */
[----:B------:R-:W-:Y:S02]  /*7000*/  @P3 IADD3 R21, PT, PT, R20, R23, R22 ;  /* 0x0000001714153210 */ /* 0x000fe40007ffe016 */
[----:B------:R-:W-:Y:S02]  /*7010*/  LOP3.LUT R20, R2, UR4, RZ, 0xfc, !PT ;  /* 0x0000000402147c12 */ /* 0x000fe4000f8efcff */
[----:B------:R-:W-:-:S02]  /*7020*/  SHF.R.U32.HI R2, RZ, 0x1f, R3 ;  /* 0x0000001fff027819 */ /* 0x000fc40000011603 */
[----:B------:R-:W-:Y:S02]  /*7030*/  LOP3.LUT R20, R20, UR4, RZ, 0xfc, !PT ;  /* 0x0000000414147c12 */ /* 0x000fe4000f8efcff */
[CC--:B------:R-:W-:Y:S02]  /*7040*/  @P3 ISETP.GE.AND P0, PT, R13.reuse, R0.reuse, PT ;  /* 0x000000000d00320c */ /* 0x0c0fe40003f06270 */
[----:B------:R-:W-:Y:S02]  /*7050*/  LOP3.LUT R20, R20, UR4, RZ, 0xfc, !PT ;  /* 0x0000000414147c12 */ /* 0x000fe4000f8efcff */
[----:B------:R-:W-:Y:S02]  /*7060*/  @!P2 ISETP.GE.AND P5, PT, R13, R0, PT ;  /* 0x000000000d00a20c */ /* 0x000fe40003fa6270 */
[----:B------:R-:W-:Y:S02]  /*7070*/  IADD3 R0, PT, PT, R21, R4, R2 ;  /* 0x0000000415007210 */ /* 0x000fe40007ffe002 */
[----:B------:R-:W-:-:S02]  /*7080*/  @!P2 SHF.R.U32.HI R21, RZ, 0x1e, R7 ;  /* 0x0000001eff15a819 */ /* 0x000fc40000011607 */
[----:B------:R-:W-:Y:S02]  /*7090*/  LOP3.LUT R20, R20, UR5, RZ, 0xfc, !PT ;  /* 0x0000000514147c12 */ /* 0x000fe4000f8efcff */
[----:B------:R-:W-:Y:S02]  /*70a0*/  @!P2 LOP3.LUT R23, R21, 0x1, RZ, 0xc0, !PT ;  /* 0x000000011517a812 */ /* 0x000fe400078ec0ff */
[----:B------:R-:W-:-:S04]  /*70b0*/  LOP3.LUT R21, R20, UR4, RZ, 0xfc, !PT ;  /* 0x0000000414157c12 */ /* 0x000fc8000f8efcff */
[----:B------:R-:W-:-:S04]  /*70c0*/  LOP3.LUT R21, R21, UR4, RZ, 0xfc, !PT ;  /* 0x0000000415157c12 */ /* 0x000fc8000f8efcff */
[----:B------:R-:W-:-:S04]  /*70d0*/  LOP3.LUT R21, R21, UR4, RZ, 0xfc, !PT ;  /* 0x0000000415157c12 */ /* 0x000fc8000f8efcff */
[----:B------:R-:W-:-:S04]  /*70e0*/  LOP3.LUT R21, R21, UR4, RZ, 0xfc, !PT ;  /* 0x0000000415157c12 */ /* 0x000fc8000f8efcff */
[----:B------:R-:W-:-:S04]  /*70f0*/  LOP3.LUT R21, R21, UR4, RZ, 0xfc, !PT ;  /* 0x0000000415157c12 */ /* 0x000fc8000f8efcff */
[----:B------:R-:W-:-:S04]  /*7100*/  LOP3.LUT R21, R21, UR4, RZ, 0xfc, !PT ;  /* 0x0000000415157c12 */ /* 0x000fc8000f8efcff */
[----:B------:R-:W-:-:S04]  /*7110*/  LOP3.LUT R21, R21, UR4, RZ, 0xfc, !PT ;  /* 0x0000000415157c12 */ /* 0x000fc8000f8efcff */
[----:B------:R-:W-:Y:S02]  /*7120*/  LOP3.LUT R21, R21, UR4, RZ, 0xfc, !PT ;  /* 0x0000000415157c12 */ /* 0x000fe4000f8efcff */
[--C-:B------:R-:W-:Y:S02]  /*7130*/  @!P2 SHF.R.U32.HI R2, RZ, 0x1d, R7.reuse ;  /* 0x0000001dff02a819 */ /* 0x100fe40000011607 */
[----:B------:R-:W-:Y:S02]  /*7140*/  LOP3.LUT R21, R21, UR4, RZ, 0xfc, !PT ;  /* 0x0000000415157c12 */ /* 0x000fe4000f8efcff */
[----:B------:R-:W-:Y:S02]  /*7150*/  @!P2 SHF.R.U32.HI R13, RZ, 0x1f, R7 ;  /* 0x0000001fff0da819 */ /* 0x000fe40000011607 */
[----:B------:R-:W-:Y:S02]  /*7160*/  @!P2 LOP3.LUT R22, R2, 0x1, RZ, 0xc0, !PT ;  /* 0x000000010216a812 */ /* 0x000fe400078ec0ff */
[----:B------:R-:W-:-:S02]  /*7170*/  LOP3.LUT R21, R21, UR4, RZ, 0xfc, !PT ;  /* 0x0000000415157c12 */ /* 0x000fc4000f8efcff */
[--C-:B------:R-:W-:Y:S02]  /*7180*/  @!P2 SHF.R.U32.HI R2, RZ, 0x1f, R7.reuse ;  /* 0x0000001fff02a819 */ /* 0x100fe40000011607 */
[----:B------:R-:W-:Y:S02]  /*7190*/  @!P2 SHF.R.U32.HI R20, RZ, 0x1e, R7 ;  /* 0x0000001eff14a819 */ /* 0x000fe40000011607 */
[----:B------:R-:W-:Y:S02]  /*71a0*/  @!P2 IADD3 R7, PT, PT, R13, R22, R23 ;  /* 0x000000160d07a210 */ /* 0x000fe40007ffe017 */
[----:B------:R-:W-:Y:S02]  /*71b0*/  LOP3.LUT R21, R21, UR4, RZ, 0xfc, !PT ;  /* 0x0000000415157c12 */ /* 0x000fe4000f8efcff */
[----:B------:R-:W-:Y:S02]  /*71c0*/  @P3 SHF.R.U32.HI R22, RZ, 0x1e, R5 ;  /* 0x0000001eff163819 */ /* 0x000fe40000011605 */
[----:B------:R-:W-:Y:S01]  /*71d0*/  LOP3.LUT R21, R21, UR4, RZ, 0xfc, !PT ;  /* 0x0000000415157c12 */ /* 0x000fe2000f8efcff */
[----:B------:R-:W-:Y:S01]  /*71e0*/  @!P2 IMAD.IADD R0, R0, 0x1, R7 ;  /* 0x000000010000a824 */ /* 0x000fe200078e0207 */
[----:B------:R-:W-:-:S02]  /*71f0*/  @P3 SHF.R.U32.HI R13, RZ, 0x1f, R5 ;  /* 0x0000001fff0d3819 */ /* 0x000fc40000011605 */
[----:B------:R-:W-:Y:S02]  /*7200*/  @P3 LOP3.LUT R22, R22, 0x1, RZ, 0xc0, !PT ;  /* 0x0000000116163812 */ /* 0x000fe400078ec0ff */
[----:B------:R-:W-:Y:S01]  /*7210*/  @P3 SEL R9, R9, RZ, !P0 ;  /* 0x000000ff09093207 */ /* 0x000fe20004000000 */
[----:B------:R-:W-:Y:S01]  /*7220*/  IMAD.MOV.U32 R5, RZ, RZ, RZ ;  /* 0x000000ffff057224 */ /* 0x000fe200078e00ff */
[----:B------:R-:W-:Y:S02]  /*7230*/  LOP3.LUT R21, R21, UR4, RZ, 0xfc, !PT ;  /* 0x0000000415157c12 */ /* 0x000fe4000f8efcff */
[----:B------:R-:W-:Y:S02]  /*7240*/  @!P2 SEL R11, R11, RZ, !P5 ;  /* 0x000000ff0b0ba207 */ /* 0x000fe40006800000 */
[----:B------:R-:W-:Y:S02]  /*7250*/  @!P2 LOP3.LUT R20, R20, 0x1, RZ, 0xc0, !PT ;  /* 0x000000011414a812 */ /* 0x000fe400078ec0ff */
[----:B------:R-:W-:-:S02]  /*7260*/  @P3 IADD3 R5, PT, PT, R9, R22, R13 ;  /* 0x0000001609053210 */ /* 0x000fc40007ffe00d */
[----:B------:R-:W-:Y:S02]  /*7270*/  ISETP.NE.AND P3, PT, R0, 0x3, PT ;  /* 0x000000030000780c */ /* 0x000fe40003f65270 */
[----:B------:R-:W-:Y:S02]  /*7280*/  LOP3.LUT R21, R21, UR4, RZ, 0xfc, !PT ;  /* 0x0000000415157c12 */ /* 0x000fe4000f8efcff */
[----:B------:R-:W-:Y:S02]  /*7290*/  @!P2 IADD3 R2, PT, PT, R11, R20, R2 ;  /* 0x000000140b02a210 */ /* 0x000fe40007ffe002 */
[----:B------:R-:W-:Y:S02]  /*72a0*/  IADD3 R5, PT, PT, R5, R12, R19 ;  /* 0x0000000c05057210 */ /* 0x000fe40007ffe013 */
[----:B------:R-:W-:Y:S02]  /*72b0*/  LOP3.LUT R15, R6, R15, RZ, 0xfc, !PT ;  /* 0x0000000f060f7212 */ /* 0x000fe400078efcff */
[----:B------:R-:W-:Y:S01]  /*72c0*/  LOP3.LUT R21, R21, UR4, RZ, 0xfc, !PT ;  /* 0x0000000415157c12 */ /* 0x000fe2000f8efcff */
[----:B------:R-:W-:Y:S01]  /*72d0*/  @!P2 IMAD.IADD R5, R5, 0x1, R2 ;  /* 0x000000010505a824 */ /* 0x000fe200078e0202 */
[----:B------:R-:W-:-:S02]  /*72e0*/  LOP3.LUT R15, R14, R15, RZ, 0xfc, !PT ;  /* 0x0000000f0e0f7212 */ /* 0x000fc400078efcff */
[----:B------:R-:W-:Y:S02]  /*72f0*/  LOP3.LUT R21, R21, UR4, RZ, 0xfc, !PT ;  /* 0x0000000415157c12 */ /* 0x000fe4000f8efcff */
[C---:B------:R-:W-:Y:S02]  /*7300*/  ISETP.NE.AND P2, PT, R5.reuse, 0x3, PT ;  /* 0x000000030500780c */ /* 0x040fe40003f45270 */
[----:B------:R-:W-:Y:S02]  /*7310*/  ISETP.NE.AND P5, PT, R5, 0x2, PT ;  /* 0x000000020500780c */ /* 0x000fe40003fa5270 */
[----:B------:R-:W-:Y:S02]  /*7320*/  @P4 ISETP.NE.U32.AND P0, PT, R4, 0x1, PT ;  /* 0x000000010400480c */ /* 0x000fe40003f05070 */
[----:B------:R-:W-:Y:S01]  /*7330*/  LOP3.LUT R15, R16, R15, RZ, 0xfc, !PT ;  /* 0x0000000f100f7212 */ /* 0x000fe200078efcff */
[----:B------:R-:W0:Y:S01]  /*7340*/  LDC.64 R4, c[0x0][0x388] ;  /* 0x0000e200ff047b82 */ /* 0x000e220000000a00 */
[----:B------:R-:W-:-:S02]  /*7350*/  @P3 ISETP.NE.AND P6, PT, R0, 0x2, PT ;  /* 0x000000020000380c */ /* 0x000fc40003fc5270 */
[----:B------:R-:W-:Y:S02]  /*7360*/  LOP3.LUT R21, R21, UR4, RZ, 0xfc, !PT ;  /* 0x0000000415157c12 */ /* 0x000fe4000f8efcff */
[----:B------:R-:W-:Y:S02]  /*7370*/  @P4 SEL R0, RZ, 0x20000000, P1 ;  /* 0x20000000ff004807 */ /* 0x000fe40000800000 */
[----:B------:R-:W-:Y:S02]  /*7380*/  @P3 ISETP.NE.U32.AND P1, PT, R19, 0x1, PT ;  /* 0x000000011300380c */ /* 0x000fe40003f25070 */
[----:B------:R-:W-:Y:S02]  /*7390*/  LOP3.LUT R8, R8, R15, RZ, 0xfc, !PT ;  /* 0x0000000f08087212 */ /* 0x000fe400078efcff */
[----:B------:R-:W-:Y:S02]  /*73a0*/  @P4 ISETP.NE.U32.AND.EX P0, PT, RZ, RZ, PT, P0 ;  /* 0x000000ffff00420c */ /* 0x000fe40003f05100 */
[----:B------:R-:W-:Y:S01]  /*73b0*/  LOP3.LUT R21, R21, UR4, RZ, 0xfc, !PT ;  /* 0x0000000415157c12 */ /* 0x000fe2000f8efcff */
[----:B------:R-:W-:Y:S01]  /*73c0*/  IMAD.MOV.U32 R6, RZ, RZ, 0x20000000 ;  /* 0x20000000ff067424 */ /* 0x000fe200078e00ff */
[----:B------:R-:W-:-:S02]  /*73d0*/  @P3 ISETP.NE.U32.AND.EX P1, PT, RZ, RZ, PT, P1 ;  /* 0x000000ffff00320c */ /* 0x000fc40003f25110 */
[----:B------:R-:W-:Y:S02]  /*73e0*/  @P3 SEL R2, RZ, 0x40000000, P6 ;  /* 0x40000000ff023807 */ /* 0x000fe40003000000 */
[----:B------:R-:W-:Y:S02]  /*73f0*/  LOP3.LUT R17, R17, R8, RZ, 0xfc, !PT ;  /* 0x0000000811117212 */ /* 0x000fe400078efcff */
[----:B------:R-:W-:Y:S01]  /*7400*/  @P4 SEL R6, R0, RZ, !P0 ;  /* 0x000000ff00064207 */ /* 0x000fe20004000000 */
[----:B------:R-:W-:Y:S01]  /*7410*/  IMAD.MOV.U32 R0, RZ, RZ, 0x40000000 ;  /* 0x40000000ff007424 */ /* 0x000fe200078e00ff */
[----:B------:R-:W-:Y:S02]  /*7420*/  LOP3.LUT R21, R21, UR4, RZ, 0xfc, !PT ;  /* 0x0000000415157c12 */ /* 0x000fe4000f8efcff */
[----:B------:R-:W-:Y:S02]  /*7430*/  @P3 SEL R0, R2, RZ, !P1 ;  /* 0x000000ff02003207 */ /* 0x000fe40004800000 */
[----:B------:R-:W-:-:S02]  /*7440*/  LOP3.LUT R17, R18, R17, RZ, 0xfc, !PT ;  /* 0x0000001112117212 */ /* 0x000fc400078efcff */
[----:B------:R-:W-:Y:S02]  /*7450*/  SEL R2, RZ, 0x80000000, P5 ;  /* 0x80000000ff027807 */ /* 0x000fe40002800000 */
[----:B------:R-:W-:Y:S02]  /*7460*/  LOP3.LUT R21, R21, UR4, RZ, 0xfc, !PT ;  /* 0x0000000415157c12 */ /* 0x000fe4000f8efcff */
[----:B------:R-:W-:Y:S02]  /*7470*/  LOP3.LUT R17, R6, R17, RZ, 0xfc, !PT ;  /* 0x0000001106117212 */ /* 0x000fe400078efcff */
[----:B------:R-:W-:Y:S02]  /*7480*/  LOP3.LUT R2, R3, R2, RZ, 0xc0, !PT ;  /* 0x0000000203027212 */ /* 0x000fe400078ec0ff */
[----:B------:R-:W-:Y:S02]  /*7490*/  LOP3.LUT R21, R21, UR4, RZ, 0xfc, !PT ;  /* 0x0000000415157c12 */ /* 0x000fe4000f8efcff */
[----:B------:R-:W-:-:S02]  /*74a0*/  LOP3.LUT R17, R0, R17, RZ, 0xfc, !PT ;  /* 0x0000001100117212 */ /* 0x000fc400078efcff */
[----:B------:R-:W-:Y:S02]  /*74b0*/  SEL R2, R2, 0x80000000, P2 ;  /* 0x8000000002027807 */ /* 0x000fe40001000000 */
[----:B------:R-:W-:Y:S01]  /*74c0*/  LOP3.LUT R21, R21, UR4, RZ, 0xfc, !PT ;  /* 0x0000000415157c12 */ /* 0x000fe2000f8efcff */
[----:B0-----:R-:W-:Y:S01]  /*74d0*/  IMAD.WIDE R4, R10, 0x8, R4 ;  /* 0x000000080a047825 */ /* 0x001fe200078e0204 */
[----:B------:R-:W-:Y:S02]  /*74e0*/  LOP3.LUT R3, R2, R17, RZ, 0xfc, !PT ;  /* 0x0000001102037212 */ /* 0x000fe400078efcff */
[----:B------:R-:W-:-:S05]  /*74f0*/  LOP3.LUT R2, R21, UR4, RZ, 0xfc, !PT ;  /* 0x0000000415027c12 */ /* 0x000fca000f8efcff */
[----:B------:R-:W-:Y:S01]  /*7500*/  STG.E.64 desc[UR6][R4.64], R2 ;  /* 0x0000000204007986 */ /* 0x000fe2000c101b06 */
[----:B------:R-:W-:Y:S05]  /*7510*/  EXIT ;  /* 0x000000000000794d */ /* 0x000fea0003800000 */
.L_x_2:
[----:B------:R-:W-:-:S00]  /*7520*/  BRA `(.L_x_2) ;  /* 0xfffffffc00fc7947 */ /* 0x000fc0000383ffff */
[----:B------:R-:W-:-:S00]  /*7530*/  NOP ;  /* 0x0000000000007918 */ /* 0x000fc00000000000 */
        /* <DEDUP_REMOVED lines=12> */
.L_x_3:


//--------------------- .nv.shared.reserved.0     --------------------------
	.section	.nv.shared.reserved.0,"aw",@nobits
	.weak		__nv_reservedSMEM_offset_0_alias
	.size		__nv_reservedSMEM_offset_0_alias, 0, 64
	.other		__nv_reservedSMEM_offset_0_alias,@"STO_CUDA_RESERVED_SHARED STV_DEFAULT"
__nv_reservedSMEM_offset_0_alias:
	.zero		0
	.zero		64


//--------------------- .nv.constant0._Z19game_of_life_kernelPKmPmi --------------------------
	.section	.nv.constant0._Z19game_of_life_kernelPKmPmi,"a",@progbits
	.sectionflags	@""
	.align	4
.nv.constant0._Z19game_of_life_kernelPKmPmi:
	.zero		916


//--------------------- SYMBOLS --------------------------

	.type		.nv.reservedSmem.offset0,@object
	.size		.nv.reservedSmem.offset0,0x4
